//
// Generated by NVIDIA NVVM Compiler
//
// Compiler Build ID: CL-36424714
// Cuda compilation tools, release 13.0, V13.0.88
// Based on NVVM 20.0.0
//

.version 9.0
.target sm_100
.address_size 64

	// .globl	_Z19convolution2DKerneliiiiiiPdS_S_
.extern .shared .align 16 .b8 pImgX[];

.visible .entry _Z19convolution2DKerneliiiiiiPdS_S_(
	.param .u32 _Z19convolution2DKerneliiiiiiPdS_S__param_0,
	.param .u32 _Z19convolution2DKerneliiiiiiPdS_S__param_1,
	.param .u32 _Z19convolution2DKerneliiiiiiPdS_S__param_2,
	.param .u32 _Z19convolution2DKerneliiiiiiPdS_S__param_3,
	.param .u32 _Z19convolution2DKerneliiiiiiPdS_S__param_4,
	.param .u32 _Z19convolution2DKerneliiiiiiPdS_S__param_5,
	.param .u64 .ptr .align 1 _Z19convolution2DKerneliiiiiiPdS_S__param_6,
	.param .u64 .ptr .align 1 _Z19convolution2DKerneliiiiiiPdS_S__param_7,
	.param .u64 .ptr .align 1 _Z19convolution2DKerneliiiiiiPdS_S__param_8
)
{
	.reg .pred 	%p<66>;
	.reg .b32 	%r<323>;
	.reg .b64 	%rd<103>;
	.reg .b64 	%fd<133>;

	ld.param.u32 	%r92, [_Z19convolution2DKerneliiiiiiPdS_S__param_0];
	ld.param.u32 	%r93, [_Z19convolution2DKerneliiiiiiPdS_S__param_1];
	ld.param.u32 	%r94, [_Z19convolution2DKerneliiiiiiPdS_S__param_2];
	ld.param.u32 	%r95, [_Z19convolution2DKerneliiiiiiPdS_S__param_3];
	ld.param.u32 	%r96, [_Z19convolution2DKerneliiiiiiPdS_S__param_4];
	ld.param.u32 	%r97, [_Z19convolution2DKerneliiiiiiPdS_S__param_5];
	ld.param.u64 	%rd6, [_Z19convolution2DKerneliiiiiiPdS_S__param_6];
	ld.param.u64 	%rd7, [_Z19convolution2DKerneliiiiiiPdS_S__param_7];
	ld.param.u64 	%rd8, [_Z19convolution2DKerneliiiiiiPdS_S__param_8];
	cvta.to.global.u64 	%rd1, %rd6;
	cvta.to.global.u64 	%rd2, %rd7;
	cvta.to.global.u64 	%rd3, %rd8;
	mov.u32 	%r1, %ntid.x;
	add.s32 	%r98, %r1, %r97;
	add.s32 	%r2, %r98, -1;
	mov.u32 	%r3, %ntid.y;
	add.s32 	%r99, %r3, %r96;
	add.s32 	%r4, %r99, -1;
	mul.lo.s32 	%r5, %r2, %r4;
	mov.u32 	%r6, %tid.y;
	mov.u32 	%r7, %tid.x;
	mad.lo.s32 	%r296, %r1, %r6, %r7;
	setp.ge.s32 	%p2, %r296, %r5;
	@%p2 bra 	$L__BB0_27;
	setp.lt.s32 	%p3, %r92, 1;
	@%p3 bra 	$L__BB0_27;
	and.b32  	%r9, %r92, 7;
	add.s32 	%r10, %r9, -1;
	and.b32  	%r11, %r92, 3;
	add.s32 	%r12, %r11, -1;
	and.b32  	%r13, %r92, 2147483640;
	and.b32  	%r14, %r92, 1;
	mul.lo.s32 	%r15, %r1, %r3;
	shr.u32 	%r100, %r96, 31;
	add.s32 	%r101, %r96, %r100;
	shr.s32 	%r102, %r101, 1;
	mov.u32 	%r103, %ctaid.y;
	mul.lo.s32 	%r104, %r103, %r3;
	sub.s32 	%r16, %r104, %r102;
	shr.u32 	%r105, %r97, 31;
	add.s32 	%r106, %r97, %r105;
	shr.s32 	%r107, %r106, 1;
	mov.u32 	%r108, %ctaid.x;
	mul.lo.s32 	%r109, %r108, %r1;
	sub.s32 	%r17, %r109, %r107;
$L__BB0_3:
	div.u32 	%r110, %r296, %r2;
	mul.lo.s32 	%r111, %r110, %r2;
	sub.s32 	%r112, %r296, %r111;
	add.s32 	%r19, %r17, %r112;
	add.s32 	%r20, %r16, %r110;
	setp.lt.s32 	%p4, %r19, 0;
	setp.ge.s32 	%p5, %r19, %r95;
	or.pred  	%p6, %p4, %p5;
	setp.lt.s32 	%p7, %r20, 0;
	setp.ge.s32 	%p8, %r20, %r94;
	or.pred  	%p9, %p7, %p8;
	or.pred  	%p11, %p6, %p9;
	@%p11 bra 	$L__BB0_4;
	bra.uni 	$L__BB0_15;
$L__BB0_4:
	setp.lt.u32 	%p19, %r92, 8;
	mov.b32 	%r300, 0;
	@%p19 bra 	$L__BB0_7;
	mov.b32 	%r298, 0;
$L__BB0_6:
	.pragma "nounroll";
	mad.lo.s32 	%r177, %r298, %r5, %r296;
	shl.b32 	%r178, %r177, 3;
	mov.u32 	%r179, pImgX;
	add.s32 	%r180, %r179, %r178;
	mov.b64 	%rd39, 0;
	st.shared.u64 	[%r180], %rd39;
	shl.b32 	%r181, %r5, 3;
	add.s32 	%r182, %r180, %r181;
	st.shared.u64 	[%r182], %rd39;
	add.s32 	%r183, %r182, %r181;
	st.shared.u64 	[%r183], %rd39;
	add.s32 	%r184, %r183, %r181;
	st.shared.u64 	[%r184], %rd39;
	add.s32 	%r185, %r184, %r181;
	st.shared.u64 	[%r185], %rd39;
	add.s32 	%r186, %r185, %r181;
	st.shared.u64 	[%r186], %rd39;
	add.s32 	%r187, %r186, %r181;
	st.shared.u64 	[%r187], %rd39;
	add.s32 	%r188, %r187, %r181;
	st.shared.u64 	[%r188], %rd39;
	add.s32 	%r298, %r298, 8;
	setp.eq.s32 	%p20, %r298, %r13;
	mov.u32 	%r300, %r13;
	@%p20 bra 	$L__BB0_7;
	bra.uni 	$L__BB0_6;
$L__BB0_7:
	setp.eq.s32 	%p21, %r9, 0;
	@%p21 bra 	$L__BB0_26;
	setp.lt.u32 	%p22, %r10, 3;
	@%p22 bra 	$L__BB0_10;
	mad.lo.s32 	%r189, %r300, %r5, %r296;
	shl.b32 	%r190, %r189, 3;
	mov.u32 	%r191, pImgX;
	add.s32 	%r192, %r191, %r190;
	mov.b64 	%rd40, 0;
	st.shared.u64 	[%r192], %rd40;
	shl.b32 	%r193, %r5, 3;
	add.s32 	%r194, %r192, %r193;
	st.shared.u64 	[%r194], %rd40;
	add.s32 	%r195, %r194, %r193;
	st.shared.u64 	[%r195], %rd40;
	add.s32 	%r196, %r195, %r193;
	st.shared.u64 	[%r196], %rd40;
	add.s32 	%r300, %r300, 4;
$L__BB0_10:
	setp.eq.s32 	%p23, %r11, 0;
	@%p23 bra 	$L__BB0_26;
	setp.eq.s32 	%p24, %r12, 0;
	@%p24 bra 	$L__BB0_13;
	mad.lo.s32 	%r197, %r300, %r5, %r296;
	shl.b32 	%r198, %r197, 3;
	mov.u32 	%r199, pImgX;
	add.s32 	%r200, %r199, %r198;
	mov.b64 	%rd41, 0;
	st.shared.u64 	[%r200], %rd41;
	shl.b32 	%r201, %r5, 3;
	add.s32 	%r202, %r200, %r201;
	st.shared.u64 	[%r202], %rd41;
	add.s32 	%r300, %r300, 2;
$L__BB0_13:
	setp.eq.s32 	%p25, %r14, 0;
	@%p25 bra 	$L__BB0_26;
	mad.lo.s32 	%r203, %r300, %r5, %r296;
	shl.b32 	%r204, %r203, 3;
	mov.u32 	%r205, pImgX;
	add.s32 	%r206, %r205, %r204;
	mov.b64 	%rd42, 0;
	st.shared.u64 	[%r206], %rd42;
	bra.uni 	$L__BB0_26;
$L__BB0_15:
	setp.lt.u32 	%p12, %r92, 8;
	mov.b32 	%r303, 0;
	@%p12 bra 	$L__BB0_18;
	mov.b32 	%r297, 0;
$L__BB0_17:
	.pragma "nounroll";
	mad.lo.s32 	%r115, %r297, %r94, %r20;
	mad.lo.s32 	%r116, %r115, %r95, %r19;
	mul.wide.s32 	%rd9, %r116, 8;
	add.s64 	%rd10, %rd1, %rd9;
	ld.global.f64 	%fd17, [%rd10];
	mad.lo.s32 	%r117, %r297, %r5, %r296;
	shl.b32 	%r118, %r117, 3;
	mov.u32 	%r119, pImgX;
	add.s32 	%r120, %r119, %r118;
	st.shared.f64 	[%r120], %fd17;
	add.s32 	%r121, %r115, %r94;
	mad.lo.s32 	%r122, %r121, %r95, %r19;
	mul.wide.s32 	%rd11, %r122, 8;
	add.s64 	%rd12, %rd1, %rd11;
	ld.global.f64 	%fd18, [%rd12];
	shl.b32 	%r123, %r5, 3;
	add.s32 	%r124, %r120, %r123;
	st.shared.f64 	[%r124], %fd18;
	add.s32 	%r125, %r121, %r94;
	mad.lo.s32 	%r126, %r125, %r95, %r19;
	mul.wide.s32 	%rd13, %r126, 8;
	add.s64 	%rd14, %rd1, %rd13;
	ld.global.f64 	%fd19, [%rd14];
	add.s32 	%r127, %r124, %r123;
	st.shared.f64 	[%r127], %fd19;
	add.s32 	%r128, %r125, %r94;
	mad.lo.s32 	%r129, %r128, %r95, %r19;
	mul.wide.s32 	%rd15, %r129, 8;
	add.s64 	%rd16, %rd1, %rd15;
	ld.global.f64 	%fd20, [%rd16];
	add.s32 	%r130, %r127, %r123;
	st.shared.f64 	[%r130], %fd20;
	add.s32 	%r131, %r128, %r94;
	mad.lo.s32 	%r132, %r131, %r95, %r19;
	mul.wide.s32 	%rd17, %r132, 8;
	add.s64 	%rd18, %rd1, %rd17;
	ld.global.f64 	%fd21, [%rd18];
	add.s32 	%r133, %r130, %r123;
	st.shared.f64 	[%r133], %fd21;
	add.s32 	%r134, %r131, %r94;
	mad.lo.s32 	%r135, %r134, %r95, %r19;
	mul.wide.s32 	%rd19, %r135, 8;
	add.s64 	%rd20, %rd1, %rd19;
	ld.global.f64 	%fd22, [%rd20];
	add.s32 	%r136, %r133, %r123;
	st.shared.f64 	[%r136], %fd22;
	add.s32 	%r137, %r134, %r94;
	mad.lo.s32 	%r138, %r137, %r95, %r19;
	mul.wide.s32 	%rd21, %r138, 8;
	add.s64 	%rd22, %rd1, %rd21;
	ld.global.f64 	%fd23, [%rd22];
	add.s32 	%r139, %r136, %r123;
	st.shared.f64 	[%r139], %fd23;
	add.s32 	%r140, %r137, %r94;
	mad.lo.s32 	%r141, %r140, %r95, %r19;
	mul.wide.s32 	%rd23, %r141, 8;
	add.s64 	%rd24, %rd1, %rd23;
	ld.global.f64 	%fd24, [%rd24];
	add.s32 	%r142, %r139, %r123;
	st.shared.f64 	[%r142], %fd24;
	add.s32 	%r297, %r297, 8;
	setp.eq.s32 	%p13, %r297, %r13;
	mov.u32 	%r303, %r13;
	@%p13 bra 	$L__BB0_18;
	bra.uni 	$L__BB0_17;
$L__BB0_18:
	setp.eq.s32 	%p14, %r9, 0;
	@%p14 bra 	$L__BB0_26;
	setp.lt.u32 	%p15, %r10, 3;
	@%p15 bra 	$L__BB0_21;
	mad.lo.s32 	%r143, %r303, %r94, %r20;
	mad.lo.s32 	%r144, %r143, %r95, %r19;
	mul.wide.s32 	%rd25, %r144, 8;
	add.s64 	%rd26, %rd1, %rd25;
	ld.global.f64 	%fd25, [%rd26];
	mad.lo.s32 	%r145, %r303, %r5, %r296;
	shl.b32 	%r146, %r145, 3;
	mov.u32 	%r147, pImgX;
	add.s32 	%r148, %r147, %r146;
	st.shared.f64 	[%r148], %fd25;
	add.s32 	%r149, %r143, %r94;
	mad.lo.s32 	%r150, %r149, %r95, %r19;
	mul.wide.s32 	%rd27, %r150, 8;
	add.s64 	%rd28, %rd1, %rd27;
	ld.global.f64 	%fd26, [%rd28];
	shl.b32 	%r151, %r5, 3;
	add.s32 	%r152, %r148, %r151;
	st.shared.f64 	[%r152], %fd26;
	add.s32 	%r153, %r149, %r94;
	mad.lo.s32 	%r154, %r153, %r95, %r19;
	mul.wide.s32 	%rd29, %r154, 8;
	add.s64 	%rd30, %rd1, %rd29;
	ld.global.f64 	%fd27, [%rd30];
	add.s32 	%r155, %r152, %r151;
	st.shared.f64 	[%r155], %fd27;
	add.s32 	%r156, %r153, %r94;
	mad.lo.s32 	%r157, %r156, %r95, %r19;
	mul.wide.s32 	%rd31, %r157, 8;
	add.s64 	%rd32, %rd1, %rd31;
	ld.global.f64 	%fd28, [%rd32];
	add.s32 	%r158, %r155, %r151;
	st.shared.f64 	[%r158], %fd28;
	add.s32 	%r303, %r303, 4;
$L__BB0_21:
	setp.eq.s32 	%p16, %r11, 0;
	@%p16 bra 	$L__BB0_26;
	setp.eq.s32 	%p17, %r12, 0;
	@%p17 bra 	$L__BB0_24;
	mad.lo.s32 	%r159, %r303, %r94, %r20;
	mad.lo.s32 	%r160, %r159, %r95, %r19;
	mul.wide.s32 	%rd33, %r160, 8;
	add.s64 	%rd34, %rd1, %rd33;
	ld.global.f64 	%fd29, [%rd34];
	mad.lo.s32 	%r161, %r303, %r5, %r296;
	shl.b32 	%r162, %r161, 3;
	mov.u32 	%r163, pImgX;
	add.s32 	%r164, %r163, %r162;
	st.shared.f64 	[%r164], %fd29;
	add.s32 	%r165, %r159, %r94;
	mad.lo.s32 	%r166, %r165, %r95, %r19;
	mul.wide.s32 	%rd35, %r166, 8;
	add.s64 	%rd36, %rd1, %rd35;
	ld.global.f64 	%fd30, [%rd36];
	shl.b32 	%r167, %r5, 3;
	add.s32 	%r168, %r164, %r167;
	st.shared.f64 	[%r168], %fd30;
	add.s32 	%r303, %r303, 2;
$L__BB0_24:
	setp.eq.s32 	%p18, %r14, 0;
	@%p18 bra 	$L__BB0_26;
	mad.lo.s32 	%r169, %r303, %r94, %r20;
	mad.lo.s32 	%r170, %r169, %r95, %r19;
	mul.wide.s32 	%rd37, %r170, 8;
	add.s64 	%rd38, %rd1, %rd37;
	ld.global.f64 	%fd31, [%rd38];
	mad.lo.s32 	%r171, %r303, %r5, %r296;
	shl.b32 	%r172, %r171, 3;
	mov.u32 	%r173, pImgX;
	add.s32 	%r174, %r173, %r172;
	st.shared.f64 	[%r174], %fd31;
$L__BB0_26:
	add.s32 	%r296, %r296, %r15;
	setp.lt.s32 	%p26, %r296, %r5;
	@%p26 bra 	$L__BB0_3;
$L__BB0_27:
	bar.sync 	0;
	mov.u32 	%r207, %ctaid.x;
	mad.lo.s32 	%r36, %r207, %r1, %r7;
	mov.u32 	%r208, %ctaid.y;
	mad.lo.s32 	%r37, %r208, %r3, %r6;
	setp.lt.s32 	%p27, %r93, 1;
	@%p27 bra 	$L__BB0_88;
	setp.lt.s32 	%p28, %r92, 1;
	setp.ge.s32 	%p29, %r36, %r95;
	setp.ge.s32 	%p30, %r37, %r94;
	or.pred  	%p1, %p29, %p30;
	@%p28 bra 	$L__BB0_76;
	setp.lt.s32 	%p38, %r96, 1;
	@%p38 bra 	$L__BB0_64;
	setp.lt.s32 	%p46, %r97, 1;
	@%p46 bra 	$L__BB0_52;
	and.b32  	%r38, %r97, 15;
	and.b32  	%r39, %r97, 7;
	and.b32  	%r40, %r97, 2147483632;
	and.b32  	%r41, %r97, 3;
	neg.s32 	%r42, %r40;
	add.s64 	%rd4, %rd2, -56;
	shl.b32 	%r261, %r7, 3;
	mov.u32 	%r262, pImgX;
	add.s32 	%r263, %r261, %r262;
	add.s32 	%r43, %r263, 64;
	mov.b32 	%r305, 0;
$L__BB0_32:
	mul.lo.s32 	%r45, %r305, %r92;
	mov.f64 	%fd132, 0d0000000000000000;
	mov.b32 	%r306, 0;
$L__BB0_33:
	add.s32 	%r266, %r306, %r45;
	mad.lo.s32 	%r50, %r266, %r96, %r96;
	mad.lo.s32 	%r49, %r306, %r5, %r7;
	mad.lo.s32 	%r51, %r4, %r306, %r6;
	mov.b32 	%r307, 0;
$L__BB0_34:
	setp.lt.u32 	%p54, %r97, 16;
	not.b32 	%r268, %r307;
	add.s32 	%r269, %r50, %r268;
	mad.lo.s32 	%r53, %r269, %r97, %r97;
	add.s32 	%r270, %r307, %r6;
	mad.lo.s32 	%r54, %r270, %r2, %r49;
	mov.b32 	%r312, 0;
	@%p54 bra 	$L__BB0_39;
	sub.s32 	%r271, %r50, %r307;
	mad.lo.s32 	%r309, %r97, %r271, -1;
	add.s32 	%r272, %r51, %r307;
	mul.lo.s32 	%r273, %r2, %r272;
	shl.b32 	%r274, %r273, 3;
	add.s32 	%r308, %r43, %r274;
	mov.u32 	%r310, %r42;
	bra.uni 	$L__BB0_38;
$L__BB0_36:
	mad.lo.s32 	%r294, %r305, %r94, %r37;
	mad.lo.s32 	%r295, %r294, %r95, %r36;
	mul.wide.s32 	%rd101, %r295, 8;
	add.s64 	%rd102, %rd3, %rd101;
	st.global.f64 	[%rd102], %fd132;
$L__BB0_37:
	add.s32 	%r305, %r305, 1;
	setp.eq.s32 	%p65, %r305, %r93;
	@%p65 bra 	$L__BB0_88;
	bra.uni 	$L__BB0_32;
$L__BB0_38:
	.pragma "nounroll";
	mul.wide.s32 	%rd94, %r309, 8;
	add.s64 	%rd95, %rd4, %rd94;
	ld.global.f64 	%fd34, [%rd95+56];
	ld.shared.f64 	%fd35, [%r308+-64];
	fma.rn.f64 	%fd36, %fd34, %fd35, %fd132;
	ld.global.f64 	%fd37, [%rd95+48];
	ld.shared.f64 	%fd38, [%r308+-56];
	fma.rn.f64 	%fd39, %fd37, %fd38, %fd36;
	ld.global.f64 	%fd40, [%rd95+40];
	ld.shared.f64 	%fd41, [%r308+-48];
	fma.rn.f64 	%fd42, %fd40, %fd41, %fd39;
	ld.global.f64 	%fd43, [%rd95+32];
	ld.shared.f64 	%fd44, [%r308+-40];
	fma.rn.f64 	%fd45, %fd43, %fd44, %fd42;
	ld.global.f64 	%fd46, [%rd95+24];
	ld.shared.f64 	%fd47, [%r308+-32];
	fma.rn.f64 	%fd48, %fd46, %fd47, %fd45;
	ld.global.f64 	%fd49, [%rd95+16];
	ld.shared.f64 	%fd50, [%r308+-24];
	fma.rn.f64 	%fd51, %fd49, %fd50, %fd48;
	ld.global.f64 	%fd52, [%rd95+8];
	ld.shared.f64 	%fd53, [%r308+-16];
	fma.rn.f64 	%fd54, %fd52, %fd53, %fd51;
	ld.global.f64 	%fd55, [%rd95];
	ld.shared.f64 	%fd56, [%r308+-8];
	fma.rn.f64 	%fd57, %fd55, %fd56, %fd54;
	ld.global.f64 	%fd58, [%rd95+-8];
	ld.shared.f64 	%fd59, [%r308];
	fma.rn.f64 	%fd60, %fd58, %fd59, %fd57;
	ld.global.f64 	%fd61, [%rd95+-16];
	ld.shared.f64 	%fd62, [%r308+8];
	fma.rn.f64 	%fd63, %fd61, %fd62, %fd60;
	ld.global.f64 	%fd64, [%rd95+-24];
	ld.shared.f64 	%fd65, [%r308+16];
	fma.rn.f64 	%fd66, %fd64, %fd65, %fd63;
	ld.global.f64 	%fd67, [%rd95+-32];
	ld.shared.f64 	%fd68, [%r308+24];
	fma.rn.f64 	%fd69, %fd67, %fd68, %fd66;
	ld.global.f64 	%fd70, [%rd95+-40];
	ld.shared.f64 	%fd71, [%r308+32];
	fma.rn.f64 	%fd72, %fd70, %fd71, %fd69;
	ld.global.f64 	%fd73, [%rd95+-48];
	ld.shared.f64 	%fd74, [%r308+40];
	fma.rn.f64 	%fd75, %fd73, %fd74, %fd72;
	ld.global.f64 	%fd76, [%rd95+-56];
	ld.shared.f64 	%fd77, [%r308+48];
	fma.rn.f64 	%fd78, %fd76, %fd77, %fd75;
	ld.global.f64 	%fd79, [%rd95+-64];
	ld.shared.f64 	%fd80, [%r308+56];
	fma.rn.f64 	%fd132, %fd79, %fd80, %fd78;
	add.s32 	%r310, %r310, 16;
	add.s32 	%r309, %r309, -16;
	add.s32 	%r308, %r308, 128;
	setp.eq.s32 	%p55, %r310, 0;
	mov.u32 	%r312, %r40;
	@%p55 bra 	$L__BB0_39;
	bra.uni 	$L__BB0_38;
$L__BB0_39:
	setp.eq.s32 	%p56, %r38, 0;
	@%p56 bra 	$L__BB0_49;
	add.s32 	%r275, %r38, -1;
	setp.lt.u32 	%p57, %r275, 7;
	@%p57 bra 	$L__BB0_42;
	not.b32 	%r276, %r312;
	add.s32 	%r277, %r53, %r276;
	mul.wide.s32 	%rd96, %r277, 8;
	add.s64 	%rd97, %rd2, %rd96;
	ld.global.f64 	%fd82, [%rd97];
	add.s32 	%r278, %r54, %r312;
	shl.b32 	%r279, %r278, 3;
	mov.u32 	%r280, pImgX;
	add.s32 	%r281, %r280, %r279;
	ld.shared.f64 	%fd83, [%r281];
	fma.rn.f64 	%fd84, %fd82, %fd83, %fd132;
	ld.global.f64 	%fd85, [%rd97+-8];
	ld.shared.f64 	%fd86, [%r281+8];
	fma.rn.f64 	%fd87, %fd85, %fd86, %fd84;
	ld.global.f64 	%fd88, [%rd97+-16];
	ld.shared.f64 	%fd89, [%r281+16];
	fma.rn.f64 	%fd90, %fd88, %fd89, %fd87;
	ld.global.f64 	%fd91, [%rd97+-24];
	ld.shared.f64 	%fd92, [%r281+24];
	fma.rn.f64 	%fd93, %fd91, %fd92, %fd90;
	ld.global.f64 	%fd94, [%rd97+-32];
	ld.shared.f64 	%fd95, [%r281+32];
	fma.rn.f64 	%fd96, %fd94, %fd95, %fd93;
	ld.global.f64 	%fd97, [%rd97+-40];
	ld.shared.f64 	%fd98, [%r281+40];
	fma.rn.f64 	%fd99, %fd97, %fd98, %fd96;
	ld.global.f64 	%fd100, [%rd97+-48];
	ld.shared.f64 	%fd101, [%r281+48];
	fma.rn.f64 	%fd102, %fd100, %fd101, %fd99;
	ld.global.f64 	%fd103, [%rd97+-56];
	ld.shared.f64 	%fd104, [%r281+56];
	fma.rn.f64 	%fd132, %fd103, %fd104, %fd102;
	add.s32 	%r312, %r312, 8;
$L__BB0_42:
	setp.eq.s32 	%p58, %r39, 0;
	@%p58 bra 	$L__BB0_49;
	add.s32 	%r282, %r39, -1;
	setp.lt.u32 	%p59, %r282, 3;
	@%p59 bra 	$L__BB0_45;
	not.b32 	%r283, %r312;
	add.s32 	%r284, %r53, %r283;
	mul.wide.s32 	%rd98, %r284, 8;
	add.s64 	%rd99, %rd2, %rd98;
	ld.global.f64 	%fd106, [%rd99];
	add.s32 	%r285, %r54, %r312;
	shl.b32 	%r286, %r285, 3;
	mov.u32 	%r287, pImgX;
	add.s32 	%r288, %r287, %r286;
	ld.shared.f64 	%fd107, [%r288];
	fma.rn.f64 	%fd108, %fd106, %fd107, %fd132;
	ld.global.f64 	%fd109, [%rd99+-8];
	ld.shared.f64 	%fd110, [%r288+8];
	fma.rn.f64 	%fd111, %fd109, %fd110, %fd108;
	ld.global.f64 	%fd112, [%rd99+-16];
	ld.shared.f64 	%fd113, [%r288+16];
	fma.rn.f64 	%fd114, %fd112, %fd113, %fd111;
	ld.global.f64 	%fd115, [%rd99+-24];
	ld.shared.f64 	%fd116, [%r288+24];
	fma.rn.f64 	%fd132, %fd115, %fd116, %fd114;
	add.s32 	%r312, %r312, 4;
$L__BB0_45:
	setp.eq.s32 	%p60, %r41, 0;
	@%p60 bra 	$L__BB0_49;
	setp.eq.s32 	%p61, %r41, 1;
	not.b32 	%r289, %r312;
	add.s32 	%r290, %r53, %r289;
	mul.wide.s32 	%rd100, %r290, 8;
	add.s64 	%rd5, %rd2, %rd100;
	ld.global.f64 	%fd117, [%rd5];
	add.s32 	%r291, %r54, %r312;
	shl.b32 	%r292, %r291, 3;
	mov.u32 	%r293, pImgX;
	add.s32 	%r68, %r293, %r292;
	ld.shared.f64 	%fd118, [%r68];
	fma.rn.f64 	%fd132, %fd117, %fd118, %fd132;
	@%p61 bra 	$L__BB0_49;
	setp.eq.s32 	%p62, %r41, 2;
	ld.global.f64 	%fd119, [%rd5+-8];
	ld.shared.f64 	%fd120, [%r68+8];
	fma.rn.f64 	%fd132, %fd119, %fd120, %fd132;
	@%p62 bra 	$L__BB0_49;
	ld.global.f64 	%fd121, [%rd5+-16];
	ld.shared.f64 	%fd122, [%r68+16];
	fma.rn.f64 	%fd132, %fd121, %fd122, %fd132;
$L__BB0_49:
	add.s32 	%r307, %r307, 1;
	setp.ne.s32 	%p63, %r307, %r96;
	@%p63 bra 	$L__BB0_34;
	add.s32 	%r306, %r306, 1;
	setp.ne.s32 	%p64, %r306, %r92;
	@%p64 bra 	$L__BB0_33;
	@%p1 bra 	$L__BB0_37;
	bra.uni 	$L__BB0_36;
$L__BB0_52:
	and.b32  	%r71, %r93, 3;
	setp.lt.u32 	%p47, %r93, 4;
	mov.b32 	%r316, 0;
	@%p47 bra 	$L__BB0_57;
	and.b32  	%r316, %r93, 2147483644;
	mov.b32 	%r314, 0;
$L__BB0_54:
	.pragma "nounroll";
	@%p1 bra 	$L__BB0_56;
	mad.lo.s32 	%r245, %r314, %r94, %r37;
	mad.lo.s32 	%r246, %r245, %r95, %r36;
	mul.wide.s32 	%rd77, %r246, 8;
	add.s64 	%rd78, %rd3, %rd77;
	mov.b64 	%rd79, 0;
	st.global.u64 	[%rd78], %rd79;
	add.s32 	%r247, %r245, %r94;
	mad.lo.s32 	%r248, %r247, %r95, %r36;
	mul.wide.s32 	%rd80, %r248, 8;
	add.s64 	%rd81, %rd3, %rd80;
	st.global.u64 	[%rd81], %rd79;
	add.s32 	%r249, %r247, %r94;
	mad.lo.s32 	%r250, %r249, %r95, %r36;
	mul.wide.s32 	%rd82, %r250, 8;
	add.s64 	%rd83, %rd3, %rd82;
	st.global.u64 	[%rd83], %rd79;
	add.s32 	%r251, %r249, %r94;
	mad.lo.s32 	%r252, %r251, %r95, %r36;
	mul.wide.s32 	%rd84, %r252, 8;
	add.s64 	%rd85, %rd3, %rd84;
	st.global.u64 	[%rd85], %rd79;
$L__BB0_56:
	add.s32 	%r314, %r314, 4;
	setp.ne.s32 	%p48, %r314, %r316;
	@%p48 bra 	$L__BB0_54;
$L__BB0_57:
	setp.eq.s32 	%p49, %r71, 0;
	@%p49 bra 	$L__BB0_88;
	setp.eq.s32 	%p50, %r71, 1;
	@%p50 bra 	$L__BB0_62;
	@%p1 bra 	$L__BB0_61;
	mad.lo.s32 	%r253, %r316, %r94, %r37;
	mad.lo.s32 	%r254, %r253, %r95, %r36;
	mul.wide.s32 	%rd86, %r254, 8;
	add.s64 	%rd87, %rd3, %rd86;
	mov.b64 	%rd88, 0;
	st.global.u64 	[%rd87], %rd88;
	add.s32 	%r255, %r253, %r94;
	mad.lo.s32 	%r256, %r255, %r95, %r36;
	mul.wide.s32 	%rd89, %r256, 8;
	add.s64 	%rd90, %rd3, %rd89;
	st.global.u64 	[%rd90], %rd88;
$L__BB0_61:
	add.s32 	%r316, %r316, 2;
$L__BB0_62:
	and.b32  	%r257, %r93, 1;
	setp.eq.b32 	%p51, %r257, 1;
	not.pred 	%p52, %p51;
	or.pred  	%p53, %p52, %p1;
	@%p53 bra 	$L__BB0_88;
	mad.lo.s32 	%r258, %r316, %r94, %r37;
	mad.lo.s32 	%r259, %r258, %r95, %r36;
	mul.wide.s32 	%rd91, %r259, 8;
	add.s64 	%rd92, %rd3, %rd91;
	mov.b64 	%rd93, 0;
	st.global.u64 	[%rd92], %rd93;
	bra.uni 	$L__BB0_88;
$L__BB0_64:
	and.b32  	%r78, %r93, 3;
	setp.lt.u32 	%p39, %r93, 4;
	mov.b32 	%r319, 0;
	@%p39 bra 	$L__BB0_69;
	and.b32  	%r319, %r93, 2147483644;
	mov.b32 	%r317, 0;
$L__BB0_66:
	.pragma "nounroll";
	@%p1 bra 	$L__BB0_68;
	mad.lo.s32 	%r228, %r317, %r94, %r37;
	mad.lo.s32 	%r229, %r228, %r95, %r36;
	mul.wide.s32 	%rd60, %r229, 8;
	add.s64 	%rd61, %rd3, %rd60;
	mov.b64 	%rd62, 0;
	st.global.u64 	[%rd61], %rd62;
	add.s32 	%r230, %r228, %r94;
	mad.lo.s32 	%r231, %r230, %r95, %r36;
	mul.wide.s32 	%rd63, %r231, 8;
	add.s64 	%rd64, %rd3, %rd63;
	st.global.u64 	[%rd64], %rd62;
	add.s32 	%r232, %r230, %r94;
	mad.lo.s32 	%r233, %r232, %r95, %r36;
	mul.wide.s32 	%rd65, %r233, 8;
	add.s64 	%rd66, %rd3, %rd65;
	st.global.u64 	[%rd66], %rd62;
	add.s32 	%r234, %r232, %r94;
	mad.lo.s32 	%r235, %r234, %r95, %r36;
	mul.wide.s32 	%rd67, %r235, 8;
	add.s64 	%rd68, %rd3, %rd67;
	st.global.u64 	[%rd68], %rd62;
$L__BB0_68:
	add.s32 	%r317, %r317, 4;
	setp.ne.s32 	%p40, %r317, %r319;
	@%p40 bra 	$L__BB0_66;
$L__BB0_69:
	setp.eq.s32 	%p41, %r78, 0;
	@%p41 bra 	$L__BB0_88;
	setp.eq.s32 	%p42, %r78, 1;
	@%p42 bra 	$L__BB0_74;
	@%p1 bra 	$L__BB0_73;
	mad.lo.s32 	%r236, %r319, %r94, %r37;
	mad.lo.s32 	%r237, %r236, %r95, %r36;
	mul.wide.s32 	%rd69, %r237, 8;
	add.s64 	%rd70, %rd3, %rd69;
	mov.b64 	%rd71, 0;
	st.global.u64 	[%rd70], %rd71;
	add.s32 	%r238, %r236, %r94;
	mad.lo.s32 	%r239, %r238, %r95, %r36;
	mul.wide.s32 	%rd72, %r239, 8;
	add.s64 	%rd73, %rd3, %rd72;
	st.global.u64 	[%rd73], %rd71;
$L__BB0_73:
	add.s32 	%r319, %r319, 2;
$L__BB0_74:
	and.b32  	%r240, %r93, 1;
	setp.eq.b32 	%p43, %r240, 1;
	not.pred 	%p44, %p43;
	or.pred  	%p45, %p44, %p1;
	@%p45 bra 	$L__BB0_88;
	mad.lo.s32 	%r241, %r319, %r94, %r37;
	mad.lo.s32 	%r242, %r241, %r95, %r36;
	mul.wide.s32 	%rd74, %r242, 8;
	add.s64 	%rd75, %rd3, %rd74;
	mov.b64 	%rd76, 0;
	st.global.u64 	[%rd75], %rd76;
	bra.uni 	$L__BB0_88;
$L__BB0_76:
	and.b32  	%r85, %r93, 3;
	setp.lt.u32 	%p31, %r93, 4;
	mov.b32 	%r322, 0;
	@%p31 bra 	$L__BB0_81;
	and.b32  	%r322, %r93, 2147483644;
	mov.b32 	%r320, 0;
$L__BB0_78:
	.pragma "nounroll";
	@%p1 bra 	$L__BB0_80;
	mad.lo.s32 	%r211, %r320, %r94, %r37;
	mad.lo.s32 	%r212, %r211, %r95, %r36;
	mul.wide.s32 	%rd43, %r212, 8;
	add.s64 	%rd44, %rd3, %rd43;
	mov.b64 	%rd45, 0;
	st.global.u64 	[%rd44], %rd45;
	add.s32 	%r213, %r211, %r94;
	mad.lo.s32 	%r214, %r213, %r95, %r36;
	mul.wide.s32 	%rd46, %r214, 8;
	add.s64 	%rd47, %rd3, %rd46;
	st.global.u64 	[%rd47], %rd45;
	add.s32 	%r215, %r213, %r94;
	mad.lo.s32 	%r216, %r215, %r95, %r36;
	mul.wide.s32 	%rd48, %r216, 8;
	add.s64 	%rd49, %rd3, %rd48;
	st.global.u64 	[%rd49], %rd45;
	add.s32 	%r217, %r215, %r94;
	mad.lo.s32 	%r218, %r217, %r95, %r36;
	mul.wide.s32 	%rd50, %r218, 8;
	add.s64 	%rd51, %rd3, %rd50;
	st.global.u64 	[%rd51], %rd45;
$L__BB0_80:
	add.s32 	%r320, %r320, 4;
	setp.ne.s32 	%p32, %r320, %r322;
	@%p32 bra 	$L__BB0_78;
$L__BB0_81:
	setp.eq.s32 	%p33, %r85, 0;
	@%p33 bra 	$L__BB0_88;
	setp.eq.s32 	%p34, %r85, 1;
	@%p34 bra 	$L__BB0_86;
	@%p1 bra 	$L__BB0_85;
	mad.lo.s32 	%r219, %r322, %r94, %r37;
	mad.lo.s32 	%r220, %r219, %r95, %r36;
	mul.wide.s32 	%rd52, %r220, 8;
	add.s64 	%rd53, %rd3, %rd52;
	mov.b64 	%rd54, 0;
	st.global.u64 	[%rd53], %rd54;
	add.s32 	%r221, %r219, %r94;
	mad.lo.s32 	%r222, %r221, %r95, %r36;
	mul.wide.s32 	%rd55, %r222, 8;
	add.s64 	%rd56, %rd3, %rd55;
	st.global.u64 	[%rd56], %rd54;
$L__BB0_85:
	add.s32 	%r322, %r322, 2;
$L__BB0_86:
	and.b32  	%r223, %r93, 1;
	setp.eq.b32 	%p35, %r223, 1;
	not.pred 	%p36, %p35;
	or.pred  	%p37, %p36, %p1;
	@%p37 bra 	$L__BB0_88;
	mad.lo.s32 	%r224, %r322, %r94, %r37;
	mad.lo.s32 	%r225, %r224, %r95, %r36;
	mul.wide.s32 	%rd57, %r225, 8;
	add.s64 	%rd58, %rd3, %rd57;
	mov.b64 	%rd59, 0;
	st.global.u64 	[%rd58], %rd59;
$L__BB0_88:
	ret;

}


// ===== COMPILED SASS (sm_100) =====

	.target	sm_100

	.elftype	@"ET_EXEC"


//--------------------- .note.nv.tkinfo           --------------------------
	.section	.note.nv.tkinfo,"",@"SHT_NOTE"
	.sectionflags	@"SHF_NOTE_NV_TKINFO"
	.tkinfo
        /*0018*/ 	.word	0x00000002
        /*0030*/ 	.string	""
        /*0030*/ 	.string	"ptxas"
        /*0030*/ 	.string	"Cuda compilation tools, release 13.0, V13.0.88"
        /*0030*/ 	.string	"Build cuda_13.0.r13.0/compiler.36424714_0"
        /*0030*/ 	.string	"-arch sm_100 -m 64 "



//--------------------- .note.nv.cuinfo           --------------------------
	.section	.note.nv.cuinfo,"",@"SHT_NOTE"
	.sectionflags	@"SHF_NOTE_NV_CUINFO"
        /*0018*/ 	.short	0x0002
        /*001a*/ 	.short	0x0064
        /*001c*/ 	.short	0x0082
	.zero		2


//--------------------- .nv.info                  --------------------------
	.section	.nv.info,"",@"SHT_CUDA_INFO"
	.align	4


	//----- nvinfo : EIATTR_REGCOUNT
	.align		4
        /*0000*/ 	.byte	0x04, 0x2f
        /*0002*/ 	.short	(.L_1 - .L_0)
	.align		4
.L_0:
        /*0004*/ 	.word	index@(_Z19convolution2DKerneliiiiiiPdS_S_)
        /*0008*/ 	.word	0x00000020


	//----- nvinfo : EIATTR_FRAME_SIZE
	.align		4
.L_1:
        /*000c*/ 	.byte	0x04, 0x11
        /*000e*/ 	.short	(.L_3 - .L_2)
	.align		4
.L_2:
        /*0010*/ 	.word	index@(_Z19convolution2DKerneliiiiiiPdS_S_)
        /*0014*/ 	.word	0x00000000


	//----- nvinfo : EIATTR_MIN_STACK_SIZE
	.align		4
.L_3:
        /*0018*/ 	.byte	0x04, 0x12
        /*001a*/ 	.short	(.L_5 - .L_4)
	.align		4
.L_4:
        /*001c*/ 	.word	index@(_Z19convolution2DKerneliiiiiiPdS_S_)
        /*0020*/ 	.word	0x00000000
.L_5:


//--------------------- .nv.compat                --------------------------
	.section	.nv.compat,"",@"SHT_CUDA_COMPAT_INFO"
	.align	4
        /*0000*/ 	.byte	0x02, 0x09, 0x00, 0x00, 0x02, 0x02, 0x01, 0x00, 0x02, 0x05, 0x05, 0x00, 0x03, 0x07, 0x01, 0x01
        /*0010*/ 	.byte	0x02, 0x03, 0x00, 0x00, 0x02, 0x06, 0x01, 0x00, 0x04, 0x0b, 0x08, 0x00, 0x01, 0x00, 0x00, 0x00
        /*0020*/ 	.byte	0x00, 0x00, 0x00, 0x00


//--------------------- .nv.info._Z19convolution2DKerneliiiiiiPdS_S_ --------------------------
	.section	.nv.info._Z19convolution2DKerneliiiiiiPdS_S_,"",@"SHT_CUDA_INFO"
	.sectionflags	@""
	.align	4


	//----- nvinfo : EIATTR_CUDA_API_VERSION
	.align		4
        /*0000*/ 	.byte	0x04, 0x37
        /*0002*/ 	.short	(.L_7 - .L_6)
.L_6:
        /*0004*/ 	.word	0x00000082


	//----- nvinfo : EIATTR_KPARAM_INFO
	.align		4
.L_7:
        /*0008*/ 	.byte	0x04, 0x17
        /*000a*/ 	.short	(.L_9 - .L_8)
.L_8:
        /*000c*/ 	.word	0x00000000
        /*0010*/ 	.short	0x0008
        /*0012*/ 	.short	0x0028
        /*0014*/ 	.byte	0x00, 0xf5, 0x21, 0x00


	//----- nvinfo : EIATTR_KPARAM_INFO
	.align		4
.L_9:
        /*0018*/ 	.byte	0x04, 0x17
        /*001a*/ 	.short	(.L_11 - .L_10)
.L_10:
        /*001c*/ 	.word	0x00000000
        /*0020*/ 	.short	0x0007
        /*0022*/ 	.short	0x0020
        /*0024*/ 	.byte	0x00, 0xf5, 0x21, 0x00


	//----- nvinfo : EIATTR_KPARAM_INFO
	.align		4
.L_11:
        /*0028*/ 	.byte	0x04, 0x17
        /*002a*/ 	.short	(.L_13 - .L_12)
.L_12:
        /*002c*/ 	.word	0x00000000
        /*0030*/ 	.short	0x0006
        /*0032*/ 	.short	0x0018
        /*0034*/ 	.byte	0x00, 0xf5, 0x21, 0x00


	//----- nvinfo : EIATTR_KPARAM_INFO
	.align		4
.L_13:
        /*0038*/ 	.byte	0x04, 0x17
        /*003a*/ 	.short	(.L_15 - .L_14)
.L_14:
        /*003c*/ 	.word	0x00000000
        /*0040*/ 	.short	0x0005
        /*0042*/ 	.short	0x0014
        /*0044*/ 	.byte	0x00, 0xf0, 0x11, 0x00


	//----- nvinfo : EIATTR_KPARAM_INFO
	.align		4
.L_15:
        /*0048*/ 	.byte	0x04, 0x17
        /*004a*/ 	.short	(.L_17 - .L_16)
.L_16:
        /*004c*/ 	.word	0x00000000
        /*0050*/ 	.short	0x0004
        /*0052*/ 	.short	0x0010
        /*0054*/ 	.byte	0x00, 0xf0, 0x11, 0x00


	//----- nvinfo : EIATTR_KPARAM_INFO
	.align		4
.L_17:
        /*0058*/ 	.byte	0x04, 0x17
        /*005a*/ 	.short	(.L_19 - .L_18)
.L_18:
        /*005c*/ 	.word	0x00000000
        /*0060*/ 	.short	0x0003
        /*0062*/ 	.short	0x000c
        /*0064*/ 	.byte	0x00, 0xf0, 0x11, 0x00


	//----- nvinfo : EIATTR_KPARAM_INFO
	.align		4
.L_19:
        /*0068*/ 	.byte	0x04, 0x17
        /*006a*/ 	.short	(.L_21 - .L_20)
.L_20:
        /*006c*/ 	.word	0x00000000
        /*0070*/ 	.short	0x0002
        /*0072*/ 	.short	0x0008
        /*0074*/ 	.byte	0x00, 0xf0, 0x11, 0x00


	//----- nvinfo : EIATTR_KPARAM_INFO
	.align		4
.L_21:
        /*0078*/ 	.byte	0x04, 0x17
        /*007a*/ 	.short	(.L_23 - .L_22)
.L_22:
        /*007c*/ 	.word	0x00000000
        /*0080*/ 	.short	0x0001
        /*0082*/ 	.short	0x0004
        /*0084*/ 	.byte	0x00, 0xf0, 0x11, 0x00


	//----- nvinfo : EIATTR_KPARAM_INFO
	.align		4
.L_23:
        /*0088*/ 	.byte	0x04, 0x17
        /*008a*/ 	.short	(.L_25 - .L_24)
.L_24:
        /*008c*/ 	.word	0x00000000
        /*0090*/ 	.short	0x0000
        /*0092*/ 	.short	0x0000
        /*0094*/ 	.byte	0x00, 0xf0, 0x11, 0x00


	//----- nvinfo : EIATTR_SPARSE_MMA_MASK
	.align		4
.L_25:
        /*0098*/ 	.byte	0x03, 0x50
        /*009a*/ 	.short	0x0000


	//----- nvinfo : EIATTR_MAXREG_COUNT
	.align		4
        /*009c*/ 	.byte	0x03, 0x1b
        /*009e*/ 	.short	0x00ff


	//----- nvinfo : EIATTR_NUM_BARRIERS
	.align		4
        /*00a0*/ 	.byte	0x02, 0x4c
        /*00a2*/ 	.byte	0x01
	.zero		1


	//----- nvinfo : EIATTR_MERCURY_ISA_VERSION
	.align		4
        /*00a4*/ 	.byte	0x03, 0x5f
        /*00a6*/ 	.short	0x0101


	//----- nvinfo : EIATTR_VRC_CTA_INIT_COUNT
	.align		4
        /*00a8*/ 	.byte	0x02, 0x4a
	.zero		1
	.zero		1


	//----- nvinfo : EIATTR_EXIT_INSTR_OFFSETS
	.align		4
        /*00ac*/ 	.byte	0x04, 0x1c
        /*00ae*/ 	.short	(.L_27 - .L_26)


	//   ....[0]....
.L_26:
        /*00b0*/ 	.word	0x00001120


	//   ....[1]....
        /*00b4*/ 	.word	0x00001f70


	//   ....[2]....
        /*00b8*/ 	.word	0x00002170


	//   ....[3]....
        /*00bc*/ 	.word	0x000022b0


	//   ....[4]....
        /*00c0*/ 	.word	0x00002320


	//   ....[5]....
        /*00c4*/ 	.word	0x00002510


	//   ....[6]....
        /*00c8*/ 	.word	0x00002650


	//   ....[7]....
        /*00cc*/ 	.word	0x000026c0


	//   ....[8]....
        /*00d0*/ 	.word	0x000028b0


	//   ....[9]....
        /*00d4*/ 	.word	0x000029f0


	//   ....[10]....
        /*00d8*/ 	.word	0x00002a60


	//----- nvinfo : EIATTR_CRS_STACK_SIZE
	.align		4
.L_27:
        /*00dc*/ 	.byte	0x04, 0x1e
        /*00de*/ 	.short	(.L_29 - .L_28)
.L_28:
        /*00e0*/ 	.word	0x00000000


	//----- nvinfo : EIATTR_CBANK_PARAM_SIZE
	.align		4
.L_29:
        /*00e4*/ 	.byte	0x03, 0x19
        /*00e6*/ 	.short	0x0030


	//----- nvinfo : EIATTR_PARAM_CBANK
	.align		4
        /*00e8*/ 	.byte	0x04, 0x0a
        /*00ea*/ 	.short	(.L_31 - .L_30)
	.align		4
.L_30:
        /*00ec*/ 	.word	index@(.nv.constant0._Z19convolution2DKerneliiiiiiPdS_S_)
        /*00f0*/ 	.short	0x0380
        /*00f2*/ 	.short	0x0030


	//----- nvinfo : EIATTR_SW_WAR
	.align		4
.L_31:
        /*00f4*/ 	.byte	0x04, 0x36
        /*00f6*/ 	.short	(.L_33 - .L_32)
.L_32:
        /*00f8*/ 	.word	0x00000008
.L_33:


//--------------------- .nv.callgraph             --------------------------
	.section	.nv.callgraph,"",@"SHT_CUDA_CALLGRAPH"
	.align	4
	.sectionentsize	8
	.align		4
        /*0000*/ 	.word	0x00000000
	.align		4
        /*0004*/ 	.word	0xffffffff
	.align		4
        /*0008*/ 	.word	0x00000000
	.align		4
        /*000c*/ 	.word	0xfffffffe
	.align		4
        /*0010*/ 	.word	0x00000000
	.align		4
        /*0014*/ 	.word	0xfffffffd
	.align		4
        /*0018*/ 	.word	0x00000000
	.align		4
        /*001c*/ 	.word	0xfffffffc


//--------------------- .text._Z19convolution2DKerneliiiiiiPdS_S_ --------------------------
	.section	.text._Z19convolution2DKerneliiiiiiPdS_S_,"ax",@progbits
	.align	128
        .global         _Z19convolution2DKerneliiiiiiPdS_S_
        .type           _Z19convolution2DKerneliiiiiiPdS_S_,@function
        .size           _Z19convolution2DKerneliiiiiiPdS_S_,(.L_x_47 - _Z19convolution2DKerneliiiiiiPdS_S_)
        .other          _Z19convolution2DKerneliiiiiiPdS_S_,@"STO_CUDA_ENTRY STV_DEFAULT"
_Z19convolution2DKerneliiiiiiPdS_S_:
.text._Z19convolution2DKerneliiiiiiPdS_S_:
[----:B------:R-:W-:Y:S01]  /*0000*/  LDC R1, c[0x0][0x37c] ;  /* 0x0000df00ff017b82 */ /* 0x000fe20000000800 */
[----:B------:R-:W0:Y:S07]  /*0010*/  S2R R0, SR_TID.Y ;  /* 0x0000000000007919 */ /* 0x000e2e0000002200 */
[----:B------:R-:W1:Y:S01]  /*0020*/  LDC R2, c[0x0][0x360] ;  /* 0x0000d800ff027b82 */ /* 0x000e620000000800 */
[----:B------:R-:W2:Y:S01]  /*0030*/  LDCU UR4, c[0x0][0x380] ;  /* 0x00007000ff0477ac */ /* 0x000ea20008000800 */
[----:B------:R-:W-:Y:S01]  /*0040*/  BSSY.RECONVERGENT B0, `(.L_x_0) ;  /* 0x0000107000007945 */ /* 0x000fe20003800200 */
[----:B------:R-:W0:Y:S01]  /*0050*/  S2R R9, SR_TID.X ;  /* 0x0000000000097919 */ /* 0x000e220000002100 */
[----:B------:R-:W3:Y:S04]  /*0060*/  LDCU.64 UR12, c[0x0][0x358] ;  /* 0x00006b00ff0c77ac */ /* 0x000ee80008000a00 */
[----:B------:R-:W1:Y:S08]  /*0070*/  LDC.64 R12, c[0x0][0x390] ;  /* 0x0000e400ff0c7b82 */ /* 0x000e700000000a00 */
[----:B------:R-:W4:Y:S01]  /*0080*/  LDC R3, c[0x0][0x364] ;  /* 0x0000d900ff037b82 */ /* 0x000f220000000800 */
[----:B--2---:R-:W-:-:S04]  /*0090*/  MOV R5, UR4 ;  /* 0x0000000400057c02 */ /* 0x004fc80008000f00 */
[----:B------:R-:W-:Y:S02]  /*00a0*/  ISETP.GE.AND P0, PT, R5, 0x1, PT ;  /* 0x000000010500780c */ /* 0x000fe40003f06270 */
[C---:B-1----:R-:W-:Y:S01]  /*00b0*/  IADD3 R4, PT, PT, R2.reuse, -0x1, R13 ;  /* 0xffffffff02047810 */ /* 0x042fe20007ffe00d */
[----:B0-----:R-:W-:Y:S01]  /*00c0*/  IMAD R9, R2, R0, R9 ;  /* 0x0000000002097224 */ /* 0x001fe200078e0209 */
[----:B----4-:R-:W-:-:S05]  /*00d0*/  IADD3 R7, PT, PT, R3, -0x1, R12 ;  /* 0xffffffff03077810 */ /* 0x010fca0007ffe00c */
[----:B------:R-:W-:-:S05]  /*00e0*/  IMAD R6, R4, R7, RZ ;  /* 0x0000000704067224 */ /* 0x000fca00078e02ff */
[----:B------:R-:W-:-:S13]  /*00f0*/  ISETP.GE.OR P0, PT, R9, R6, !P0 ;  /* 0x000000060900720c */ /* 0x000fda0004706670 */
[----:B---3--:R-:W-:Y:S05]  /*0100*/  @P0 BRA `(.L_x_1) ;  /* 0x0000000c00e80947 */ /* 0x008fea0003800000 */
[----:B------:R-:W0:Y:S01]  /*0110*/  S2UR UR4, SR_CTAID.Y ;  /* 0x00000000000479c3 */ /* 0x000e220000002600 */
[----:B------:R-:W-:Y:S01]  /*0120*/  LEA.HI R12, R12, R12, RZ, 0x1 ;  /* 0x0000000c0c0c7211 */ /* 0x000fe200078f08ff */
[----:B------:R-:W-:Y:S01]  /*0130*/  IMAD.MOV.U32 R7, RZ, RZ, R9 ;  /* 0x000000ffff077224 */ /* 0x000fe200078e0009 */
[----:B------:R-:W-:Y:S01]  /*0140*/  LEA.HI R13, R13, R13, RZ, 0x1 ;  /* 0x0000000d0d0d7211 */ /* 0x000fe200078f08ff */
[----:B------:R-:W-:Y:S01]  /*0150*/  IMAD R18, R2, R3, RZ ;  /* 0x0000000302127224 */ /* 0x000fe200078e02ff */
[----:B------:R-:W-:Y:S02]  /*0160*/  LOP3.LUT R9, R5, 0x3, RZ, 0xc0, !PT ;  /* 0x0000000305097812 */ /* 0x000fe400078ec0ff */
[----:B------:R-:W-:Y:S01]  /*0170*/  SHF.R.S32.HI R12, RZ, 0x1, R12 ;  /* 0x00000001ff0c7819 */ /* 0x000fe2000001140c */
[----:B------:R-:W1:Y:S01]  /*0180*/  S2UR UR5, SR_CTAID.X ;  /* 0x00000000000579c3 */ /* 0x000e620000002500 */
[----:B------:R-:W-:Y:S01]  /*0190*/  SHF.R.S32.HI R13, RZ, 0x1, R13 ;  /* 0x00000001ff0d7819 */ /* 0x000fe2000001140d */
[----:B------:R-:W-:Y:S01]  /*01a0*/  VIADD R20, R9, 0xffffffff ;  /* 0xffffffff09147836 */ /* 0x000fe20000000000 */
[----:B------:R-:W-:-:S02]  /*01b0*/  LOP3.LUT R8, R5, 0x7, RZ, 0xc0, !PT ;  /* 0x0000000705087812 */ /* 0x000fc400078ec0ff */
[C---:B------:R-:W-:Y:S02]  /*01c0*/  LOP3.LUT R10, R5.reuse, 0x7ffffff8, RZ, 0xc0, !PT ;  /* 0x7ffffff8050a7812 */ /* 0x040fe400078ec0ff */
[----:B------:R-:W-:Y:S02]  /*01d0*/  LOP3.LUT R11, R5, 0x1, RZ, 0xc0, !PT ;  /* 0x00000001050b7812 */ /* 0x000fe400078ec0ff */
[----:B------:R-:W-:Y:S01]  /*01e0*/  IADD3 R19, PT, PT, R8, -0x1, RZ ;  /* 0xffffffff08137810 */ /* 0x000fe20007ffe0ff */
[----:B0-----:R-:W-:Y:S02]  /*01f0*/  IMAD R21, R3, UR4, -R12 ;  /* 0x0000000403157c24 */ /* 0x001fe4000f8e0a0c */
[----:B-1----:R-:W-:-:S07]  /*0200*/  IMAD R22, R2, UR5, -R13 ;  /* 0x0000000502167c24 */ /* 0x002fce000f8e0a0d */
.L_x_13:
[----:B0-----:R-:W0:Y:S01]  /*0210*/  I2F.U32.RP R5, R4 ;  /* 0x0000000400057306 */ /* 0x001e220000209000 */
[----:B-12---:R-:W-:Y:S01]  /*0220*/  IMAD.MOV R15, RZ, RZ, -R4 ;  /* 0x000000ffff0f7224 */ /* 0x006fe200078e0a04 */
[----:B------:R-:W-:Y:S01]  /*0230*/  ISETP.NE.U32.AND P2, PT, R4, RZ, PT ;  /* 0x000000ff0400720c */ /* 0x000fe20003f45070 */
[----:B------:R-:W-:Y:S05]  /*0240*/  BSSY.RECONVERGENT B1, `(.L_x_2) ;  /* 0x00000e3000017945 */ /* 0x000fea0003800200 */
[----:B0-----:R-:W0:Y:S02]  /*0250*/  MUFU.RCP R5, R5 ;  /* 0x0000000500057308 */ /* 0x001e240000001000 */
[----:B0--3--:R-:W-:-:S06]  /*0260*/  IADD3 R12, PT, PT, R5, 0xffffffe, RZ ;  /* 0x0ffffffe050c7810 */ /* 0x009fcc0007ffe0ff */
[----:B------:R0:W1:Y:S02]  /*0270*/  F2I.FTZ.U32.TRUNC.NTZ R13, R12 ;  /* 0x0000000c000d7305 */ /* 0x000064000021f000 */
[----:B0-----:R-:W-:Y:S02]  /*0280*/  HFMA2 R12, -RZ, RZ, 0, 0 ;  /* 0x00000000ff0c7431 */ /* 0x001fe400000001ff */
[----:B-1----:R-:W-:-:S04]  /*0290*/  IMAD R15, R15, R13, RZ ;  /* 0x0000000d0f0f7224 */ /* 0x002fc800078e02ff */
[----:B------:R-:W-:-:S06]  /*02a0*/  IMAD.HI.U32 R14, R13, R15, R12 ;  /* 0x0000000f0d0e7227 */ /* 0x000fcc00078e000c */
[----:B------:R-:W-:-:S04]  /*02b0*/  IMAD.HI.U32 R14, R14, R7, RZ ;  /* 0x000000070e0e7227 */ /* 0x000fc800078e00ff */
[----:B------:R-:W-:-:S04]  /*02c0*/  IMAD.MOV R13, RZ, RZ, -R14 ;  /* 0x000000ffff0d7224 */ /* 0x000fc800078e0a0e */
[----:B------:R-:W-:-:S05]  /*02d0*/  IMAD R13, R4, R13, R7 ;  /* 0x0000000d040d7224 */ /* 0x000fca00078e0207 */
[----:B------:R-:W-:-:S13]  /*02e0*/  ISETP.GE.U32.AND P0, PT, R13, R4, PT ;  /* 0x000000040d00720c */ /* 0x000fda0003f06070 */
[----:B------:R-:W-:Y:S01]  /*02f0*/  @P0 IADD3 R13, PT, PT, -R4, R13, RZ ;  /* 0x0000000d040d0210 */ /* 0x000fe20007ffe1ff */
[----:B------:R-:W-:-:S03]  /*0300*/  @P0 VIADD R14, R14, 0x1 ;  /* 0x000000010e0e0836 */ /* 0x000fc60000000000 */
[----:B------:R-:W-:Y:S02]  /*0310*/  ISETP.GE.U32.AND P1, PT, R13, R4, PT ;  /* 0x000000040d00720c */ /* 0x000fe40003f26070 */
[----:B------:R-:W0:Y:S11]  /*0320*/  LDC.64 R12, c[0x0][0x388] ;  /* 0x0000e200ff0c7b82 */ /* 0x000e360000000a00 */
[----:B------:R-:W-:-:S02]  /*0330*/  @P1 IADD3 R14, PT, PT, R14, 0x1, RZ ;  /* 0x000000010e0e1810 */ /* 0x000fc40007ffe0ff */
[----:B------:R-:W-:-:S04]  /*0340*/  @!P2 LOP3.LUT R14, RZ, R4, RZ, 0x33, !PT ;  /* 0x00000004ff0ea212 */ /* 0x000fc800078e33ff */
[----:B------:R-:W-:Y:S01]  /*0350*/  IADD3 R23, PT, PT, R21, R14, RZ ;  /* 0x0000000e15177210 */ /* 0x000fe20007ffe0ff */
[----:B------:R-:W-:-:S04]  /*0360*/  IMAD.MOV R5, RZ, RZ, -R14 ;  /* 0x000000ffff057224 */ /* 0x000fc800078e0a0e */
[----:B------:R-:W-:Y:S01]  /*0370*/  IMAD R5, R4, R5, R7 ;  /* 0x0000000504057224 */ /* 0x000fe200078e0207 */
[----:B0-----:R-:W-:-:S03]  /*0380*/  ISETP.GE.AND P1, PT, R23, R12, PT ;  /* 0x0000000c1700720c */ /* 0x001fc60003f26270 */
[----:B------:R-:W-:Y:S01]  /*0390*/  IMAD.IADD R24, R22, 0x1, R5 ;  /* 0x0000000116187824 */ /* 0x000fe200078e0205 */
[----:B------:R-:W-:-:S04]  /*03a0*/  ISETP.LT.OR P1, PT, R23, RZ, P1 ;  /* 0x000000ff1700720c */ /* 0x000fc80000f21670 */
[----:B------:R-:W-:-:S04]  /*03b0*/  ISETP.GE.AND P0, PT, R24, R13, PT ;  /* 0x0000000d1800720c */ /* 0x000fc80003f06270 */
[----:B------:R-:W-:-:S04]  /*03c0*/  ISETP.LT.OR P0, PT, R24, RZ, P0 ;  /* 0x000000ff1800720c */ /* 0x000fc80000701670 */
[----:B------:R-:W-:-:S13]  /*03d0*/  PLOP3.LUT P0, PT, P0, P1, PT, 0xf8, 0x8f ;  /* 0x00000000008f781c */ /* 0x000fda0000703f70 */
[----:B------:R-:W-:Y:S05]  /*03e0*/  @P0 BRA `(.L_x_3) ;  /* 0x0000000800140947 */ /* 0x000fea0003800000 */
[----:B------:R-:W0:Y:S01]  /*03f0*/  LDCU UR4, c[0x0][0x380] ;  /* 0x00007000ff0477ac */ /* 0x000e220008000800 */
[----:B------:R-:W-:Y:S01]  /*0400*/  IMAD.MOV.U32 R25, RZ, RZ, RZ ;  /* 0x000000ffff197224 */ /* 0x000fe200078e00ff */
[----:B0-----:R-:W-:-:S04]  /*0410*/  MOV R5, UR4 ;  /* 0x0000000400057c02 */ /* 0x001fc80008000f00 */
[----:B------:R-:W-:-:S13]  /*0420*/  ISETP.GE.U32.AND P0, PT, R5, 0x8, PT ;  /* 0x000000080500780c */ /* 0x000fda0003f06070 */
[----:B------:R-:W-:Y:S05]  /*0430*/  @!P0 BRA `(.L_x_4) ;  /* 0x0000000000e88947 */ /* 0x000fea0003800000 */
[----:B------:R-:W0:Y:S01]  /*0440*/  S2UR UR5, SR_CgaCtaId ;  /* 0x00000000000579c3 */ /* 0x000e220000008800 */
[----:B------:R-:W-:Y:S02]  /*0450*/  UMOV UR4, 0x400 ;  /* 0x0000040000047882 */ /* 0x000fe40000000000 */
[----:B0-----:R-:W-:-:S03]  /*0460*/  ULEA UR5, UR5, UR4, 0x18 ;  /* 0x0000000405057291 */ /* 0x001fc6000f8ec0ff */
[----:B------:R-:W-:-:S09]  /*0470*/  UMOV UR4, URZ ;  /* 0x000000ff00047c82 */ /* 0x000fd20008000000 */
.L_x_5:
[----:B0-----:R-:W0:Y:S01]  /*0480*/  LDC.64 R14, c[0x0][0x398] ;  /* 0x0000e600ff0e7b82 */ /* 0x001e220000000a00 */
[----:B------:R-:W-:-:S04]  /*0490*/  IMAD R27, R12, UR4, R23 ;  /* 0x000000040c1b7c24 */ /* 0x000fc8000f8e0217 */
[C---:B------:R-:W-:Y:S01]  /*04a0*/  IMAD R17, R27.reuse, R13, R24 ;  /* 0x0000000d1b117224 */ /* 0x040fe200078e0218 */
[----:B------:R-:W-:-:S05]  /*04b0*/  IADD3 R27, PT, PT, R27, R12, RZ ;  /* 0x0000000c1b1b7210 */ /* 0x000fca0007ffe0ff */
[----:B------:R-:W-:Y:S02]  /*04c0*/  IMAD R29, R27, R13, R24 ;  /* 0x0000000d1b1d7224 */ /* 0x000fe400078e0218 */
[----:B0-----:R-:W-:-:S04]  /*04d0*/  IMAD.WIDE R16, R17, 0x8, R14 ;  /* 0x0000000811107825 */ /* 0x001fc800078e020e */
[----:B------:R-:W-:Y:S02]  /*04e0*/  IMAD.WIDE R28, R29, 0x8, R14 ;  /* 0x000000081d1c7825 */ /* 0x000fe400078e020e */
[----:B------:R-:W2:Y:S02]  /*04f0*/  LDG.E.64 R16, desc[UR12][R16.64] ;  /* 0x0000000c10107981 */ /* 0x000ea4000c1e1b00 */
[----:B------:R-:W-:Y:S02]  /*0500*/  IMAD R26, R6, UR4, R7 ;  /* 0x00000004061a7c24 */ /* 0x000fe4000f8e0207 */
[----:B------:R-:W3:Y:S01]  /*0510*/  LDG.E.64 R28, desc[UR12][R28.64] ;  /* 0x0000000c1c1c7981 */ /* 0x000ee2000c1e1b00 */
[----:B------:R-:W-:Y:S02]  /*0520*/  IADD3 R27, PT, PT, R27, R12, RZ ;  /* 0x0000000c1b1b7210 */ /* 0x000fe40007ffe0ff */
[----:B------:R-:W-:-:S05]  /*0530*/  LEA R26, R26, UR5, 0x3 ;  /* 0x000000051a1a7c11 */ /* 0x000fca000f8e18ff */
[----:B------:R-:W-:Y:S01]  /*0540*/  IMAD R25, R6, 0x8, R26 ;  /* 0x0000000806197824 */ /* 0x000fe200078e021a */
[----:B--2---:R0:W-:Y:S04]  /*0550*/  STS.64 [R26], R16 ;  /* 0x000000101a007388 */ /* 0x0041e80000000a00 */
[----:B---3--:R1:W-:Y:S01]  /*0560*/  STS.64 [R25], R28 ;  /* 0x0000001c19007388 */ /* 0x0083e20000000a00 */
[----:B0-----:R-:W-:-:S04]  /*0570*/  IMAD R17, R27, R13, R24 ;  /* 0x0000000d1b117224 */ /* 0x001fc800078e0218 */
[----:B-1----:R-:W-:-:S05]  /*0580*/  IMAD.WIDE R28, R17, 0x8, R14 ;  /* 0x00000008111c7825 */ /* 0x002fca00078e020e */
[----:B------:R0:W2:Y:S01]  /*0590*/  LDG.E.64 R16, desc[UR12][R28.64] ;  /* 0x0000000c1c107981 */ /* 0x0000a2000c1e1b00 */
[----:B------:R-:W-:Y:S01]  /*05a0*/  IADD3 R27, PT, PT, R27, R12, RZ ;  /* 0x0000000c1b1b7210 */ /* 0x000fe20007ffe0ff */
[----:B------:R-:W-:-:S04]  /*05b0*/  IMAD R25, R6, 0x8, R25 ;  /* 0x0000000806197824 */ /* 0x000fc800078e0219 */
[C---:B------:R-:W-:Y:S01]  /*05c0*/  IMAD R26, R27.reuse, R13, R24 ;  /* 0x0000000d1b1a7224 */ /* 0x040fe200078e0218 */
[----:B------:R-:W-:-:S05]  /*05d0*/  IADD3 R27, PT, PT, R27, R12, RZ ;  /* 0x0000000c1b1b7210 */ /* 0x000fca0007ffe0ff */
[----:B0-----:R-:W-:-:S04]  /*05e0*/  IMAD R29, R27, R13, R24 ;  /* 0x0000000d1b1d7224 */ /* 0x001fc800078e0218 */
[----:B------:R-:W-:-:S06]  /*05f0*/  IMAD.WIDE R28, R29, 0x8, R14 ;  /* 0x000000081d1c7825 */ /* 0x000fcc00078e020e */
[----:B------:R-:W3:Y:S04]  /*0600*/  LDG.E.64 R28, desc[UR12][R28.64] ;  /* 0x0000000c1c1c7981 */ /* 0x000ee8000c1e1b00 */
[----:B--2---:R0:W-:Y:S02]  /*0610*/  STS.64 [R25], R16 ;  /* 0x0000001019007388 */ /* 0x0041e40000000a00 */
[----:B0-----:R-:W-:-:S06]  /*0620*/  IMAD.WIDE R16, R26, 0x8, R14 ;  /* 0x000000081a107825 */ /* 0x001fcc00078e020e */
[----:B------:R-:W2:Y:S01]  /*0630*/  LDG.E.64 R16, desc[UR12][R16.64] ;  /* 0x0000000c10107981 */ /* 0x000ea2000c1e1b00 */
[----:B------:R-:W-:Y:S01]  /*0640*/  IMAD R26, R6, 0x8, R25 ;  /* 0x00000008061a7824 */ /* 0x000fe200078e0219 */
[----:B------:R-:W-:-:S03]  /*0650*/  IADD3 R27, PT, PT, R27, R12, RZ ;  /* 0x0000000c1b1b7210 */ /* 0x000fc60007ffe0ff */
[----:B------:R-:W-:Y:S01]  /*0660*/  IMAD R25, R6, 0x8, R26 ;  /* 0x0000000806197824 */ /* 0x000fe200078e021a */
[----:B--2---:R0:W-:Y:S02]  /*0670*/  STS.64 [R26], R16 ;  /* 0x000000101a007388 */ /* 0x0041e40000000a00 */
[C---:B0-----:R-:W-:Y:S01]  /*0680*/  IMAD R26, R27.reuse, R13, R24 ;  /* 0x0000000d1b1a7224 */ /* 0x041fe200078e0218 */
[----:B------:R-:W-:-:S03]  /*0690*/  IADD3 R27, PT, PT, R27, R12, RZ ;  /* 0x0000000c1b1b7210 */ /* 0x000fc60007ffe0ff */
[----:B------:R-:W-:Y:S01]  /*06a0*/  IMAD.WIDE R16, R26, 0x8, R14 ;  /* 0x000000081a107825 */ /* 0x000fe200078e020e */
[----:B---3--:R0:W-:Y:S03]  /*06b0*/  STS.64 [R25], R28 ;  /* 0x0000001c19007388 */ /* 0x0081e60000000a00 */
[C---:B------:R-:W-:Y:S02]  /*06c0*/  IMAD.IADD R26, R27.reuse, 0x1, R12 ;  /* 0x000000011b1a7824 */ /* 0x040fe400078e020c */
[-CC-:B------:R-:W-:Y:S01]  /*06d0*/  IMAD R27, R27, R13.reuse, R24.reuse ;  /* 0x0000000d1b1b7224 */ /* 0x180fe200078e0218 */
[----:B------:R-:W2:Y:S01]  /*06e0*/  LDG.E.64 R16, desc[UR12][R16.64] ;  /* 0x0000000c10107981 */ /* 0x000ea2000c1e1b00 */
[----:B0-----:R-:W-:Y:S02]  /*06f0*/  IMAD R29, R26, R13, R24 ;  /* 0x0000000d1a1d7224 */ /* 0x001fe400078e0218 */
[----:B------:R-:W-:-:S04]  /*0700*/  IMAD.WIDE R26, R27, 0x8, R14 ;  /* 0x000000081b1a7825 */ /* 0x000fc800078e020e */
[----:B------:R-:W-:Y:S02]  /*0710*/  IMAD.WIDE R14, R29, 0x8, R14 ;  /* 0x000000081d0e7825 */ /* 0x000fe400078e020e */
[----:B------:R-:W3:Y:S04]  /*0720*/  LDG.E.64 R26, desc[UR12][R26.64] ;  /* 0x0000000c1a1a7981 */ /* 0x000ee8000c1e1b00 */
[----:B------:R-:W4:Y:S01]  /*0730*/  LDG.E.64 R14, desc[UR12][R14.64] ;  /* 0x0000000c0e0e7981 */ /* 0x000f22000c1e1b00 */
[----:B------:R-:W-:-:S05]  /*0740*/  IMAD R25, R6, 0x8, R25 ;  /* 0x0000000806197824 */ /* 0x000fca00078e0219 */
[----:B------:R-:W-:Y:S01]  /*0750*/  LEA R29, R6, R25, 0x3 ;  /* 0x00000019061d7211 */ /* 0x000fe200078e18ff */
[----:B------:R-:W-:-:S04]  /*0760*/  UIADD3 UR4, UPT, UPT, UR4, 0x8, URZ ;  /* 0x0000000804047890 */ /* 0x000fc8000fffe0ff */
[----:B------:R-:W-:Y:S02]  /*0770*/  IMAD R28, R6, 0x8, R29 ;  /* 0x00000008061c7824 */ /* 0x000fe400078e021d */
[----:B------:R-:W-:Y:S01]  /*0780*/  ISETP.NE.AND P0, PT, R10, UR4, PT ;  /* 0x000000040a007c0c */ /* 0x000fe2000bf05270 */
[----:B--2---:R0:W-:Y:S04]  /*0790*/  STS.64 [R25], R16 ;  /* 0x0000001019007388 */ /* 0x0041e80000000a00 */
[----:B---3--:R0:W-:Y:S04]  /*07a0*/  STS.64 [R29], R26 ;  /* 0x0000001a1d007388 */ /* 0x0081e80000000a00 */
[----:B----4-:R0:W-:Y:S04]  /*07b0*/  STS.64 [R28], R14 ;  /* 0x0000000e1c007388 */ /* 0x0101e80000000a00 */
[----:B------:R-:W-:Y:S05]  /*07c0*/  @P0 BRA `(.L_x_5) ;  /* 0xfffffffc002c0947 */ /* 0x000fea000383ffff */
[----:B0-----:R-:W-:-:S07]  /*07d0*/  MOV R25, R10 ;  /* 0x0000000a00197202 */ /* 0x001fce0000000f00 */
.L_x_4:
[----:B------:R-:W-:-:S13]  /*07e0*/  ISETP.NE.AND P0, PT, R8, RZ, PT ;  /* 0x000000ff0800720c */ /* 0x000fda0003f05270 */
[----:B------:R-:W-:Y:S05]  /*07f0*/  @!P0 BRA `(.L_x_6) ;  /* 0x00000008001c8947 */ /* 0x000fea0003800000 */
[----:B------:R-:W-:Y:S02]  /*0800*/  ISETP.GE.U32.AND P0, PT, R19, 0x3, PT ;  /* 0x000000031300780c */ /* 0x000fe40003f06070 */
[----:B------:R-:W-:-:S11]  /*0810*/  ISETP.NE.AND P1, PT, R9, RZ, PT ;  /* 0x000000ff0900720c */ /* 0x000fd60003f25270 */
[----:B------:R-:W-:Y:S05]  /*0820*/  @!P0 BRA `(.L_x_7) ;  /* 0x0000000000788947 */ /* 0x000fea0003800000 */
[----:B------:R-:W0:Y:S01]  /*0830*/  LDC.64 R14, c[0x0][0x398] ;  /* 0x0000e600ff0e7b82 */ /* 0x000e220000000a00 */
[----:B------:R-:W-:-:S04]  /*0840*/  IMAD R27, R25, R12, R23 ;  /* 0x0000000c191b7224 */ /* 0x000fc800078e0217 */
[----:B------:R-:W-:-:S04]  /*0850*/  IMAD R17, R27, R13, R24 ;  /* 0x0000000d1b117224 */ /* 0x000fc800078e0218 */
[----:B0-----:R-:W-:-:S05]  /*0860*/  IMAD.WIDE R16, R17, 0x8, R14 ;  /* 0x0000000811107825 */ /* 0x001fca00078e020e */
[----:B------:R0:W2:Y:S01]  /*0870*/  LDG.E.64 R28, desc[UR12][R16.64] ;  /* 0x0000000c101c7981 */ /* 0x0000a2000c1e1b00 */
[----:B------:R-:W1:Y:S01]  /*0880*/  S2UR UR5, SR_CgaCtaId ;  /* 0x00000000000579c3 */ /* 0x000e620000008800 */
[----:B------:R-:W-:Y:S01]  /*0890*/  UMOV UR4, 0x400 ;  /* 0x0000040000047882 */ /* 0x000fe20000000000 */
[----:B------:R-:W-:Y:S01]  /*08a0*/  IMAD R26, R6, R25, R7 ;  /* 0x00000019061a7224 */ /* 0x000fe200078e0207 */
[----:B0-----:R-:W-:-:S05]  /*08b0*/  IADD3 R17, PT, PT, R27, R12, RZ ;  /* 0x0000000c1b117210 */ /* 0x001fca0007ffe0ff */
[----:B------:R-:W-:Y:S01]  /*08c0*/  IMAD R27, R17, R13, R24 ;  /* 0x0000000d111b7224 */ /* 0x000fe200078e0218 */
[----:B-1----:R-:W-:-:S06]  /*08d0*/  ULEA UR4, UR5, UR4, 0x18 ;  /* 0x0000000405047291 */ /* 0x002fcc000f8ec0ff */
[----:B------:R-:W-:-:S05]  /*08e0*/  LEA R26, R26, UR4, 0x3 ;  /* 0x000000041a1a7c11 */ /* 0x000fca000f8e18ff */
[----:B--2---:R0:W-:Y:S02]  /*08f0*/  STS.64 [R26], R28 ;  /* 0x0000001c1a007388 */ /* 0x0041e40000000a00 */
[----:B0-----:R-:W-:-:S04]  /*0900*/  IMAD.WIDE R28, R27, 0x8, R14 ;  /* 0x000000081b1c7825 */ /* 0x001fc800078e020e */
[----:B------:R-:W-:Y:S01]  /*0910*/  IMAD R27, R6, 0x8, R26 ;  /* 0x00000008061b7824 */ /* 0x000fe200078e021a */
[----:B------:R-:W-:Y:S01]  /*0920*/  IADD3 R26, PT, PT, R17, R12, RZ ;  /* 0x0000000c111a7210 */ /* 0x000fe20007ffe0ff */
[----:B------:R-:W2:Y:S04]  /*0930*/  LDG.E.64 R28, desc[UR12][R28.64] ;  /* 0x0000000c1c1c7981 */ /* 0x000ea8000c1e1b00 */
[C---:B------:R-:W-:Y:S02]  /*0940*/  IMAD R17, R26.reuse, R13, R24 ;  /* 0x0000000d1a117224 */ /* 0x040fe400078e0218 */
[----:B------:R-:W-:Y:S02]  /*0950*/  IMAD.IADD R26, R26, 0x1, R12 ;  /* 0x000000011a1a7824 */ /* 0x000fe400078e020c */
[----:B------:R-:W-:-:S04]  /*0960*/  IMAD.WIDE R16, R17, 0x8, R14 ;  /* 0x0000000811107825 */ /* 0x000fc800078e020e */
[----:B------:R-:W-:Y:S02]  /*0970*/  IMAD R26, R26, R13, R24 ;  /* 0x0000000d1a1a7224 */ /* 0x000fe400078e0218 */
[----:B------:R-:W3:Y:S02]  /*0980*/  LDG.E.64 R16, desc[UR12][R16.64] ;  /* 0x0000000c10107981 */ /* 0x000ee4000c1e1b00 */
[----:B------:R-:W-:-:S06]  /*0990*/  IMAD.WIDE R14, R26, 0x8, R14 ;  /* 0x000000081a0e7825 */ /* 0x000fcc00078e020e */
[----:B------:R-:W4:Y:S01]  /*09a0*/  LDG.E.64 R14, desc[UR12][R14.64] ;  /* 0x0000000c0e0e7981 */ /* 0x000f22000c1e1b00 */
[----:B------:R-:W-:-:S03]  /*09b0*/  IADD3 R25, PT, PT, R25, 0x4, RZ ;  /* 0x0000000419197810 */ /* 0x000fc60007ffe0ff */
[----:B--2---:R0:W-:Y:S02]  /*09c0*/  STS.64 [R27], R28 ;  /* 0x0000001c1b007388 */ /* 0x0041e40000000a00 */
[----:B0-----:R-:W-:-:S04]  /*09d0*/  LEA R27, R6, R27, 0x3 ;  /* 0x0000001b061b7211 */ /* 0x001fc800078e18ff */
[----:B------:R-:W-:Y:S01]  /*09e0*/  LEA R29, R6, R27, 0x3 ;  /* 0x0000001b061d7211 */ /* 0x000fe200078e18ff */
[----:B---3--:R0:W-:Y:S04]  /*09f0*/  STS.64 [R27], R16 ;  /* 0x000000101b007388 */ /* 0x0081e80000000a00 */
[----:B----4-:R0:W-:Y:S02]  /*0a00*/  STS.64 [R29], R14 ;  /* 0x0000000e1d007388 */ /* 0x0101e40000000a00 */
.L_x_7:
[----:B------:R-:W-:Y:S05]  /*0a10*/  @!P1 BRA `(.L_x_6) ;  /* 0x0000000400949947 */ /* 0x000fea0003800000 */
[----:B------:R-:W-:Y:S02]  /*0a20*/  ISETP.NE.AND P0, PT, R20, RZ, PT ;  /* 0x000000ff1400720c */ /* 0x000fe40003f05270 */
[----:B------:R-:W-:-:S11]  /*0a30*/  ISETP.NE.AND P1, PT, R11, RZ, PT ;  /* 0x000000ff0b00720c */ /* 0x000fd60003f25270 */
[----:B------:R-:W-:Y:S05]  /*0a40*/  @!P0 BRA `(.L_x_8) ;  /* 0x0000000000488947 */ /* 0x000fea0003800000 */
[----:B0-----:R-:W0:Y:S01]  /*0a50*/  LDC.64 R16, c[0x0][0x398] ;  /* 0x0000e600ff107b82 */ /* 0x001e220000000a00 */
[----:B------:R-:W-:-:S04]  /*0a60*/  IMAD R29, R25, R12, R23 ;  /* 0x0000000c191d7224 */ /* 0x000fc800078e0217 */
[C---:B------:R-:W-:Y:S02]  /*0a70*/  IMAD R15, R29.reuse, R13, R24 ;  /* 0x0000000d1d0f7224 */ /* 0x040fe400078e0218 */
[----:B------:R-:W-:-:S04]  /*0a80*/  IMAD.IADD R29, R29, 0x1, R12 ;  /* 0x000000011d1d7824 */ /* 0x000fc800078e020c */
[----:B------:R-:W-:Y:S02]  /*0a90*/  IMAD R29, R29, R13, R24 ;  /* 0x0000000d1d1d7224 */ /* 0x000fe400078e0218 */
[----:B0-----:R-:W-:-:S04]  /*0aa0*/  IMAD.WIDE R14, R15, 0x8, R16 ;  /* 0x000000080f0e7825 */ /* 0x001fc800078e0210 */
[----:B------:R-:W-:Y:S02]  /*0ab0*/  IMAD.WIDE R16, R29, 0x8, R16 ;  /* 0x000000081d107825 */ /* 0x000fe400078e0210 */
[----:B------:R-:W2:Y:S01]  /*0ac0*/  LDG.E.64 R14, desc[UR12][R14.64] ;  /* 0x0000000c0e0e7981 */ /* 0x000ea2000c1e1b00 */
[----:B------:R-:W0:Y:S01]  /*0ad0*/  S2UR UR5, SR_CgaCtaId ;  /* 0x00000000000579c3 */ /* 0x000e220000008800 */
[----:B------:R-:W-:Y:S01]  /*0ae0*/  UMOV UR4, 0x400 ;  /* 0x0000040000047882 */ /* 0x000fe20000000000 */
[----:B------:R-:W-:Y:S01]  /*0af0*/  IMAD R27, R6, R25, R7 ;  /* 0x00000019061b7224 */ /* 0x000fe200078e0207 */
[----:B------:R-:W3:Y:S01]  /*0b00*/  LDG.E.64 R16, desc[UR12][R16.64] ;  /* 0x0000000c10107981 */ /* 0x000ee2000c1e1b00 */
[----:B0-----:R-:W-:-:S06]  /*0b10*/  ULEA UR4, UR5, UR4, 0x18 ;  /* 0x0000000405047291 */ /* 0x001fcc000f8ec0ff */
[----:B------:R-:W-:-:S04]  /*0b20*/  LEA R27, R27, UR4, 0x3 ;  /* 0x000000041b1b7c11 */ /* 0x000fc8000f8e18ff */
[----:B------:R-:W-:Y:S02]  /*0b30*/  LEA R29, R6, R27, 0x3 ;  /* 0x0000001b061d7211 */ /* 0x000fe400078e18ff */
[----:B------:R-:W-:Y:S01]  /*0b40*/  IADD3 R25, PT, PT, R25, 0x2, RZ ;  /* 0x0000000219197810 */ /* 0x000fe20007ffe0ff */
[----:B--2---:R1:W-:Y:S04]  /*0b50*/  STS.64 [R27], R14 ;  /* 0x0000000e1b007388 */ /* 0x0043e80000000a00 */
[----:B---3--:R1:W-:Y:S02]  /*0b60*/  STS.64 [R29], R16 ;  /* 0x000000101d007388 */ /* 0x0083e40000000a00 */
.L_x_8:
[----:B------:R-:W-:Y:S05]  /*0b70*/  @!P1 BRA `(.L_x_6) ;  /* 0x00000004003c9947 */ /* 0x000fea0003800000 */
[----:B01----:R-:W0:Y:S01]  /*0b80*/  LDC.64 R14, c[0x0][0x398] ;  /* 0x0000e600ff0e7b82 */ /* 0x003e220000000a00 */
[----:B------:R-:W-:-:S04]  /*0b90*/  IMAD R12, R25, R12, R23 ;  /* 0x0000000c190c7224 */ /* 0x000fc800078e0217 */
[----:B------:R-:W-:-:S04]  /*0ba0*/  IMAD R13, R12, R13, R24 ;  /* 0x0000000d0c0d7224 */ /* 0x000fc800078e0218 */
[----:B0-----:R-:W-:-:S06]  /*0bb0*/  IMAD.WIDE R12, R13, 0x8, R14 ;  /* 0x000000080d0c7825 */ /* 0x001fcc00078e020e */
[----:B------:R-:W2:Y:S01]  /*0bc0*/  LDG.E.64 R12, desc[UR12][R12.64] ;  /* 0x0000000c0c0c7981 */ /* 0x000ea2000c1e1b00 */
[----:B------:R-:W0:Y:S01]  /*0bd0*/  S2UR UR5, SR_CgaCtaId ;  /* 0x00000000000579c3 */ /* 0x000e220000008800 */
[----:B------:R-:W-:Y:S01]  /*0be0*/  UMOV UR4, 0x400 ;  /* 0x0000040000047882 */ /* 0x000fe20000000000 */
[----:B------:R-:W-:Y:S01]  /*0bf0*/  IMAD R14, R6, R25, R7 ;  /* 0x00000019060e7224 */ /* 0x000fe200078e0207 */
[----:B0-----:R-:W-:-:S06]  /*0c00*/  ULEA UR4, UR5, UR4, 0x18 ;  /* 0x0000000405047291 */ /* 0x001fcc000f8ec0ff */
[----:B------:R-:W-:-:S05]  /*0c10*/  LEA R15, R14, UR4, 0x3 ;  /* 0x000000040e0f7c11 */ /* 0x000fca000f8e18ff */
[----:B--2---:R2:W-:Y:S01]  /*0c20*/  STS.64 [R15], R12 ;  /* 0x0000000c0f007388 */ /* 0x0045e20000000a00 */
[----:B------:R-:W-:Y:S05]  /*0c30*/  BRA `(.L_x_6) ;  /* 0x00000004000c7947 */ /* 0x000fea0003800000 */
.L_x_3:
[----:B------:R-:W0:Y:S01]  /*0c40*/  LDCU UR4, c[0x0][0x380] ;  /* 0x00007000ff0477ac */ /* 0x000e220008000800 */
[----:B------:R-:W-:Y:S01]  /*0c50*/  MOV R12, RZ ;  /* 0x000000ff000c7202 */ /* 0x000fe20000000f00 */
[----:B0-----:R-:W-:-:S05]  /*0c60*/  IMAD.U32 R5, RZ, RZ, UR4 ;  /* 0x00000004ff057e24 */ /* 0x001fca000f8e00ff */
[----:B------:R-:W-:-:S13]  /*0c70*/  ISETP.GE.U32.AND P0, PT, R5, 0x8, PT ;  /* 0x000000080500780c */ /* 0x000fda0003f06070 */
[----:B------:R-:W-:Y:S05]  /*0c80*/  @!P0 BRA `(.L_x_9) ;  /* 0x0000000000648947 */ /* 0x000fea0003800000 */
[----:B------:R-:W0:Y:S01]  /*0c90*/  S2UR UR5, SR_CgaCtaId ;  /* 0x00000000000579c3 */ /* 0x000e220000008800 */
[----:B------:R-:W-:Y:S02]  /*0ca0*/  UMOV UR4, 0x400 ;  /* 0x0000040000047882 */ /* 0x000fe40000000000 */
[----:B0-----:R-:W-:-:S03]  /*0cb0*/  ULEA UR5, UR5, UR4, 0x18 ;  /* 0x0000000405057291 */ /* 0x001fc6000f8ec0ff */
[----:B------:R-:W-:-:S09]  /*0cc0*/  UMOV UR4, URZ ;  /* 0x000000ff00047c82 */ /* 0x000fd20008000000 */
.L_x_10:
[----:B0-----:R-:W-:Y:S01]  /*0cd0*/  IMAD R12, R6, UR4, R7 ;  /* 0x00000004060c7c24 */ /* 0x001fe2000f8e0207 */
[----:B------:R-:W-:-:S04]  /*0ce0*/  UIADD3 UR4, UPT, UPT, UR4, 0x8, URZ ;  /* 0x0000000804047890 */ /* 0x000fc8000fffe0ff */
[----:B------:R-:W-:Y:S02]  /*0cf0*/  LEA R13, R12, UR5, 0x3 ;  /* 0x000000050c0d7c11 */ /* 0x000fe4000f8e18ff */
[----:B------:R-:W-:Y:S02]  /*0d00*/  ISETP.NE.AND P0, PT, R10, UR4, PT ;  /* 0x000000040a007c0c */ /* 0x000fe4000bf05270 */
[C---:B------:R-:W-:Y:S01]  /*0d10*/  LEA R15, R6.reuse, R13, 0x3 ;  /* 0x0000000d060f7211 */ /* 0x040fe200078e18ff */
[----:B------:R0:W-:Y:S04]  /*0d20*/  STS.64 [R13], RZ ;  /* 0x000000ff0d007388 */ /* 0x0001e80000000a00 */
[C---:B------:R-:W-:Y:S01]  /*0d30*/  IMAD R17, R6.reuse, 0x8, R15 ;  /* 0x0000000806117824 */ /* 0x040fe200078e020f */
[----:B------:R0:W-:Y:S04]  /*0d40*/  STS.64 [R15], RZ ;  /* 0x000000ff0f007388 */ /* 0x0001e80000000a00 */
[C---:B------:R-:W-:Y:S01]  /*0d50*/  LEA R23, R6.reuse, R17, 0x3 ;  /* 0x0000001106177211 */ /* 0x040fe200078e18ff */
[----:B------:R0:W-:Y:S03]  /*0d60*/  STS.64 [R17], RZ ;  /* 0x000000ff11007388 */ /* 0x0001e60000000a00 */
[C---:B------:R-:W-:Y:S01]  /*0d70*/  LEA R25, R6.reuse, R23, 0x3 ;  /* 0x0000001706197211 */ /* 0x040fe200078e18ff */
[----:B------:R0:W-:Y:S04]  /*0d80*/  STS.64 [R23], RZ ;  /* 0x000000ff17007388 */ /* 0x0001e80000000a00 */
[C---:B------:R-:W-:Y:S01]  /*0d90*/  IMAD R27, R6.reuse, 0x8, R25 ;  /* 0x00000008061b7824 */ /* 0x040fe200078e0219 */
[----:B------:R0:W-:Y:S04]  /*0da0*/  STS.64 [R25], RZ ;  /* 0x000000ff19007388 */ /* 0x0001e80000000a00 */
[C---:B------:R-:W-:Y:S01]  /*0db0*/  LEA R29, R6.reuse, R27, 0x3 ;  /* 0x0000001b061d7211 */ /* 0x040fe200078e18ff */
[----:B------:R0:W-:Y:S03]  /*0dc0*/  STS.64 [R27], RZ ;  /* 0x000000ff1b007388 */ /* 0x0001e60000000a00 */
[----:B------:R-:W-:Y:S01]  /*0dd0*/  LEA R12, R6, R29, 0x3 ;  /* 0x0000001d060c7211 */ /* 0x000fe200078e18ff */
[----:B------:R0:W-:Y:S04]  /*0de0*/  STS.64 [R29], RZ ;  /* 0x000000ff1d007388 */ /* 0x0001e80000000a00 */
[----:B------:R0:W-:Y:S01]  /*0df0*/  STS.64 [R12], RZ ;  /* 0x000000ff0c007388 */ /* 0x0001e20000000a00 */
[----:B------:R-:W-:Y:S05]  /*0e00*/  @P0 BRA `(.L_x_10) ;  /* 0xfffffffc00b00947 */ /* 0x000fea000383ffff */
[----:B0-----:R-:W-:-:S07]  /*0e10*/  IMAD.MOV.U32 R12, RZ, RZ, R10 ;  /* 0x000000ffff0c7224 */ /* 0x001fce00078e000a */
.L_x_9:
[----:B------:R-:W-:-:S13]  /*0e20*/  ISETP.NE.AND P0, PT, R8, RZ, PT ;  /* 0x000000ff0800720c */ /* 0x000fda0003f05270 */
[----:B------:R-:W-:Y:S05]  /*0e30*/  @!P0 BRA `(.L_x_6) ;  /* 0x00000000008c8947 */ /* 0x000fea0003800000 */
[----:B------:R-:W-:Y:S02]  /*0e40*/  ISETP.GE.U32.AND P0, PT, R19, 0x3, PT ;  /* 0x000000031300780c */ /* 0x000fe40003f06070 */
[----:B------:R-:W-:-:S11]  /*0e50*/  ISETP.NE.AND P1, PT, R9, RZ, PT ;  /* 0x000000ff0900720c */ /* 0x000fd60003f25270 */
[----:B------:R-:W-:Y:S05]  /*0e60*/  @!P0 BRA `(.L_x_11) ;  /* 0x0000000000348947 */ /* 0x000fea0003800000 */
[----:B------:R-:W0:Y:S01]  /*0e70*/  S2UR UR5, SR_CgaCtaId ;  /* 0x00000000000579c3 */ /* 0x000e220000008800 */
[----:B------:R-:W-:Y:S01]  /*0e80*/  UMOV UR4, 0x400 ;  /* 0x0000040000047882 */ /* 0x000fe20000000000 */
[----:B------:R-:W-:Y:S01]  /*0e90*/  IMAD R13, R6, R12, R7 ;  /* 0x0000000c060d7224 */ /* 0x000fe200078e0207 */
[----:B------:R-:W-:Y:S01]  /*0ea0*/  IADD3 R12, PT, PT, R12, 0x4, RZ ;  /* 0x000000040c0c7810 */ /* 0x000fe20007ffe0ff */
[----:B0-----:R-:W-:-:S06]  /*0eb0*/  ULEA UR4, UR5, UR4, 0x18 ;  /* 0x0000000405047291 */ /* 0x001fcc000f8ec0ff */
[----:B------:R-:W-:-:S04]  /*0ec0*/  LEA R13, R13, UR4, 0x3 ;  /* 0x000000040d0d7c11 */ /* 0x000fc8000f8e18ff */
[C---:B------:R-:W-:Y:S01]  /*0ed0*/  LEA R15, R6.reuse, R13, 0x3 ;  /* 0x0000000d060f7211 */ /* 0x040fe200078e18ff */
[----:B------:R0:W-:Y:S03]  /*0ee0*/  STS.64 [R13], RZ ;  /* 0x000000ff0d007388 */ /* 0x0001e60000000a00 */
[C---:B------:R-:W-:Y:S01]  /*0ef0*/  LEA R17, R6.reuse, R15, 0x3 ;  /* 0x0000000f06117211 */ /* 0x040fe200078e18ff */
[----:B------:R0:W-:Y:S04]  /*0f00*/  STS.64 [R15], RZ ;  /* 0x000000ff0f007388 */ /* 0x0001e80000000a00 */
[----:B------:R-:W-:Y:S01]  /*0f10*/  IMAD R14, R6, 0x8, R17 ;  /* 0x00000008060e7824 */ /* 0x000fe200078e0211 */
[----:B------:R0:W-:Y:S04]  /*0f20*/  STS.64 [R17], RZ ;  /* 0x000000ff11007388 */ /* 0x0001e80000000a00 */
[----:B------:R0:W-:Y:S02]  /*0f30*/  STS.64 [R14], RZ ;  /* 0x000000ff0e007388 */ /* 0x0001e40000000a00 */
.L_x_11:
[----:B------:R-:W-:Y:S05]  /*0f40*/  @!P1 BRA `(.L_x_6) ;  /* 0x0000000000489947 */ /* 0x000fea0003800000 */
[----:B------:R-:W-:Y:S02]  /*0f50*/  ISETP.NE.AND P1, PT, R11, RZ, PT ;  /* 0x000000ff0b00720c */ /* 0x000fe40003f25270 */
[----:B------:R-:W-:-:S11]  /*0f60*/  ISETP.NE.AND P0, PT, R20, RZ, PT ;  /* 0x000000ff1400720c */ /* 0x000fd60003f05270 */
[----:B------:R-:W1:Y:S01]  /*0f70*/  @P1 S2R R16, SR_CgaCtaId ;  /* 0x0000000000101919 */ /* 0x000e620000008800 */
[----:B0-----:R-:W-:Y:S01]  /*0f80*/  @P1 MOV R15, 0x400 ;  /* 0x00000400000f1802 */ /* 0x001fe20000000f00 */
[----:B------:R-:W-:Y:S06]  /*0f90*/  @!P0 BRA `(.L_x_12) ;  /* 0x0000000000248947 */ /* 0x000fec0003800000 */
[----:B------:R-:W0:Y:S01]  /*0fa0*/  S2UR UR5, SR_CgaCtaId ;  /* 0x00000000000579c3 */ /* 0x000e220000008800 */
[----:B------:R-:W-:Y:S01]  /*0fb0*/  UMOV UR4, 0x400 ;  /* 0x0000040000047882 */ /* 0x000fe20000000000 */
[----:B------:R-:W-:Y:S02]  /*0fc0*/  IMAD R13, R6, R12, R7 ;  /* 0x0000000c060d7224 */ /* 0x000fe400078e0207 */
[----:B------:R-:W-:Y:S01]  /*0fd0*/  VIADD R12, R12, 0x2 ;  /* 0x000000020c0c7836 */ /* 0x000fe20000000000 */
[----:B0-----:R-:W-:-:S06]  /*0fe0*/  ULEA UR4, UR5, UR4, 0x18 ;  /* 0x0000000405047291 */ /* 0x001fcc000f8ec0ff */
[----:B------:R-:W-:-:S04]  /*0ff0*/  LEA R13, R13, UR4, 0x3 ;  /* 0x000000040d0d7c11 */ /* 0x000fc8000f8e18ff */
[----:B------:R-:W-:Y:S01]  /*1000*/  LEA R14, R6, R13, 0x3 ;  /* 0x0000000d060e7211 */ /* 0x000fe200078e18ff */
[----:B------:R0:W-:Y:S04]  /*1010*/  STS.64 [R13], RZ ;  /* 0x000000ff0d007388 */ /* 0x0001e80000000a00 */
[----:B------:R0:W-:Y:S02]  /*1020*/  STS.64 [R14], RZ ;  /* 0x000000ff0e007388 */ /* 0x0001e40000000a00 */
.L_x_12:
[----:B------:R-:W-:Y:S01]  /*1030*/  @P1 IMAD R12, R6, R12, R7 ;  /* 0x0000000c060c1224 */ /* 0x000fe200078e0207 */
[----:B-1----:R-:W-:-:S04]  /*1040*/  @P1 LEA R15, R16, R15, 0x18 ;  /* 0x0000000f100f1211 */ /* 0x002fc800078ec0ff */
[----:B------:R-:W-:-:S05]  /*1050*/  @P1 LEA R12, R12, R15, 0x3 ;  /* 0x0000000f0c0c1211 */ /* 0x000fca00078e18ff */
[----:B------:R3:W-:Y:S02]  /*1060*/  @P1 STS.64 [R12], RZ ;  /* 0x000000ff0c001388 */ /* 0x0007e40000000a00 */
.L_x_6:
[----:B------:R-:W-:Y:S05]  /*1070*/  BSYNC.RECONVERGENT B1 ;  /* 0x0000000000017941 */ /* 0x000fea0003800200 */
.L_x_2:
[----:B------:R-:W-:-:S04]  /*1080*/  IADD3 R7, PT, PT, R18, R7, RZ ;  /* 0x0000000712077210 */ /* 0x000fc80007ffe0ff */
[----:B------:R-:W-:-:S13]  /*1090*/  ISETP.GE.AND P0, PT, R7, R6, PT ;  /* 0x000000060700720c */ /* 0x000fda0003f06270 */
[----:B------:R-:W-:Y:S05]  /*10a0*/  @!P0 BRA `(.L_x_13) ;  /* 0xfffffff000588947 */ /* 0x000fea000383ffff */
.L_x_1:
[----:B------:R-:W-:Y:S05]  /*10b0*/  BSYNC.RECONVERGENT B0 ;  /* 0x0000000000007941 */ /* 0x000fea0003800200 */
.L_x_0:
[----:B------:R-:W4:Y:S01]  /*10c0*/  LDC R6, c[0x0][0x384] ;  /* 0x0000e100ff067b82 */ /* 0x000f220000000800 */
[----:B------:R-:W0:Y:S07]  /*10d0*/  S2R R7, SR_TID.X ;  /* 0x0000000000077919 */ /* 0x000e2e0000002100 */
[----:B------:R-:W0:Y:S08]  /*10e0*/  S2UR UR5, SR_CTAID.Y ;  /* 0x00000000000579c3 */ /* 0x000e300000002600 */
[----:B------:R-:W0:Y:S08]  /*10f0*/  S2UR UR4, SR_CTAID.X ;  /* 0x00000000000479c3 */ /* 0x000e300000002500 */
[----:B------:R-:W-:Y:S01]  /*1100*/  BAR.SYNC.DEFER_BLOCKING 0x0 ;  /* 0x0000000000007b1d */ /* 0x000fe20000010000 */
[----:B----4-:R-:W-:-:S13]  /*1110*/  ISETP.GE.AND P0, PT, R6, 0x1, PT ;  /* 0x000000010600780c */ /* 0x010fda0003f06270 */
[----:B0-----:R-:W-:Y:S05]  /*1120*/  @!P0 EXIT ;  /* 0x000000000000894d */ /* 0x001fea0003800000 */
[----:B------:R-:W0:Y:S01]  /*1130*/  LDCU.64 UR6, c[0x0][0x388] ;  /* 0x00007100ff0677ac */ /* 0x000e220008000a00 */
[----:B------:R-:W-:Y:S01]  /*1140*/  ISETP.GE.AND P1, PT, R5, 0x1, PT ;  /* 0x000000010500780c */ /* 0x000fe20003f26270 */
[----:B------:R-:W-:Y:S02]  /*1150*/  IMAD R9, R3, UR5, R0 ;  /* 0x0000000503097c24 */ /* 0x000fe4000f8e0200 */
[----:B------:R-:W-:Y:S01]  /*1160*/  IMAD R2, R2, UR4, R7 ;  /* 0x0000000402027c24 */ /* 0x000fe2000f8e0207 */
[----:B------:R-:W4:Y:S01]  /*1170*/  LDCU.64 UR16, c[0x0][0x388] ;  /* 0x00007100ff1077ac */ /* 0x000f220008000a00 */
[----:B------:R-:W1:Y:S01]  /*1180*/  LDCU.64 UR18, c[0x0][0x388] ;  /* 0x00007100ff1277ac */ /* 0x000e620008000a00 */
[----:B------:R-:W1:Y:S01]  /*1190*/  LDCU.64 UR20, c[0x0][0x388] ;  /* 0x00007100ff1477ac */ /* 0x000e620008000a00 */
[----:B0-----:R-:W-:-:S04]  /*11a0*/  ISETP.GE.AND P0, PT, R9, UR6, PT ;  /* 0x0000000609007c0c */ /* 0x001fc8000bf06270 */
[----:B------:R-:W-:Y:S02]  /*11b0*/  ISETP.GE.OR P0, PT, R2, UR7, P0 ;  /* 0x0000000702007c0c */ /* 0x000fe40008706670 */
[----:B----4-:R-:W-:Y:S11]  /*11c0*/  @!P1 BRA `(.L_x_14) ;  /* 0x0000001400409947 */ /* 0x010ff60003800000 */
[----:B------:R-:W0:Y:S02]  /*11d0*/  LDCU UR4, c[0x0][0x390] ;  /* 0x00007200ff0477ac */ /* 0x000e240008000800 */
[----:B0-----:R-:W-:-:S09]  /*11e0*/  UISETP.GE.AND UP0, UPT, UR4, 0x1, UPT ;  /* 0x000000010400788c */ /* 0x001fd2000bf06270 */
[----:B------:R-:W-:Y:S05]  /*11f0*/  BRA.U !UP0, `(.L_x_15) ;  /* 0x00000011084c7547 */ /* 0x000fea000b800000 */
[----:B------:R-:W0:Y:S02]  /*1200*/  LDC R10, c[0x0][0x394] ;  /* 0x0000e500ff0a7b82 */ /* 0x000e240000000800 */
[----:B0-----:R-:W-:-:S13]  /*1210*/  ISETP.GE.AND P1, PT, R10, 0x1, PT ;  /* 0x000000010a00780c */ /* 0x001fda0003f26270 */
[----:B------:R-:W-:Y:S05]  /*1220*/  @!P1 BRA `(.L_x_16) ;  /* 0x0000000c00589947 */ /* 0x000fea0003800000 */
[----:B------:R-:W0:Y:S01]  /*1230*/  S2UR UR5, SR_CgaCtaId ;  /* 0x00000000000579c3 */ /* 0x000e220000008800 */
[----:B------:R-:W4:Y:S01]  /*1240*/  LDCU.64 UR8, c[0x0][0x3a0] ;  /* 0x00007400ff0877ac */ /* 0x000f220008000a00 */
[C---:B------:R-:W-:Y:S02]  /*1250*/  LOP3.LUT R0, R10.reuse, 0x7, RZ, 0xc0, !PT ;  /* 0x000000070a007812 */ /* 0x040fe400078ec0ff */
[C---:B------:R-:W-:Y:S01]  /*1260*/  LOP3.LUT R5, R10.reuse, 0x7ffffff0, RZ, 0xc0, !PT ;  /* 0x7ffffff00a057812 */ /* 0x040fe200078ec0ff */
[----:B------:R-:W-:Y:S01]  /*1270*/  UMOV UR4, 0x400 ;  /* 0x0000040000047882 */ /* 0x000fe20000000000 */
[----:B------:R-:W-:Y:S01]  /*1280*/  LOP3.LUT R6, R10, 0x3, RZ, 0xc0, !PT ;  /* 0x000000030a067812 */ /* 0x000fe200078ec0ff */
[----:B----4-:R-:W-:-:S04]  /*1290*/  UIADD3 UR8, UP0, UPT, UR8, -0x38, URZ ;  /* 0xffffffc808087890 */ /* 0x010fc8000ff1e0ff */
[----:B------:R-:W-:Y:S02]  /*12a0*/  UIADD3.X UR9, UPT, UPT, UR9, -0x1, URZ, UP0, !UPT ;  /* 0xffffffff09097890 */ /* 0x000fe400087fe4ff */
[----:B0-----:R-:W-:-:S06]  /*12b0*/  ULEA UR4, UR5, UR4, 0x18 ;  /* 0x0000000405047291 */ /* 0x001fcc000f8ec0ff */
[----:B------:R-:W-:Y:S01]  /*12c0*/  LEA R8, R7, UR4, 0x3 ;  /* 0x0000000407087c11 */ /* 0x000fe2000f8e18ff */
[----:B------:R-:W-:-:S04]  /*12d0*/  UMOV UR4, URZ ;  /* 0x000000ff00047c82 */ /* 0x000fc80008000000 */
[----:B------:R-:W-:-:S07]  /*12e0*/  VIADD R8, R8, 0x40 ;  /* 0x0000004008087836 */ /* 0x000fce0000000000 */
.L_x_24:
[----:B0-----:R-:W-:Y:S01]  /*12f0*/  CS2R R20, SRZ ;  /* 0x0000000000147805 */ /* 0x001fe2000001ff00 */
[----:B------:R-:W-:-:S06]  /*1300*/  UMOV UR5, URZ ;  /* 0x000000ff00057c82 */ /* 0x000fcc0008000000 */
.L_x_23:
[----:B------:R-:W0:Y:S01]  /*1310*/  LDC R10, c[0x0][0x390] ;  /* 0x0000e400ff0a7b82 */ /* 0x000e220000000800 */
[----:B--23--:R-:W2:Y:S01]  /*1320*/  S2R R12, SR_TID.Y ;  /* 0x00000000000c7919 */ /* 0x00cea20000002200 */
[----:B------:R-:W3:Y:S01]  /*1330*/  LDCU UR7, c[0x0][0x380] ;  /* 0x00007000ff0777ac */ /* 0x000ee20008000800 */
[----:B------:R-:W4:Y:S01]  /*1340*/  LDCU UR10, c[0x0][0x390] ;  /* 0x00007200ff0a77ac */ /* 0x000f220008000800 */
[----:B---3--:R-:W-:Y:S01]  /*1350*/  UIMAD UR6, UR4, UR7, UR5 ;  /* 0x00000007040672a4 */ /* 0x008fe2000f8e0205 */
[----:B0-----:R-:W-:-:S03]  /*1360*/  IADD3 R25, PT, PT, R3, -0x1, R10 ;  /* 0xffffffff03197810 */ /* 0x001fc60007ffe00a */
[----:B----4-:R-:W-:-:S03]  /*1370*/  UIMAD UR10, UR6, UR10, UR10 ;  /* 0x0000000a060a72a4 */ /* 0x010fc6000f8e020a */
[----:B------:R-:W-:Y:S01]  /*1380*/  UMOV UR6, URZ ;  /* 0x000000ff00067c82 */ /* 0x000fe20008000000 */
[----:B------:R-:W-:Y:S02]  /*1390*/  IMAD R10, R4, R25, RZ ;  /* 0x00000019040a7224 */ /* 0x000fe400078e02ff */
[----:B--2---:R-:W-:Y:S02]  /*13a0*/  IMAD R25, R25, UR5, R12 ;  /* 0x0000000519197c24 */ /* 0x004fe4000f8e020c */
[----:B-1----:R-:W-:Y:S01]  /*13b0*/  IMAD R27, R10, UR5, R7 ;  /* 0x000000050a1b7c24 */ /* 0x002fe2000f8e0207 */
[----:B------:R-:W-:-:S04]  /*13c0*/  UIADD3 UR5, UPT, UPT, UR5, 0x1, URZ ;  /* 0x0000000105057890 */ /* 0x000fc8000fffe0ff */
[----:B------:R-:W-:-:S11]  /*13d0*/  UISETP.NE.AND UP0, UPT, UR5, UR7, UPT ;  /* 0x000000070500728c */ /* 0x000fd6000bf05270 */
.L_x_22:
[----:B------:R-:W0:Y:S01]  /*13e0*/  LDCU UR14, c[0x0][0x394] ;  /* 0x00007280ff0e77ac */ /* 0x000e220008000800 */
[----:B------:R-:W-:Y:S01]  /*13f0*/  HFMA2 R24, -RZ, RZ, 0, 0 ;  /* 0x00000000ff187431 */ /* 0x000fe200000001ff */
[----:B------:R-:W-:-:S04]  /*1400*/  ULOP3.LUT UR7, URZ, UR6, URZ, 0x33, !UPT ;  /* 0x00000006ff077292 */ /* 0x000fc8000f8e33ff */
[----:B------:R-:W-:Y:S02]  /*1410*/  UIADD3 UR7, UPT, UPT, UR10, UR7, URZ ;  /* 0x000000070a077290 */ /* 0x000fe4000fffe0ff */
[----:B0-----:R-:W-:Y:S02]  /*1420*/  UISETP.GE.U32.AND UP1, UPT, UR14, 0x10, UPT ;  /* 0x000000100e00788c */ /* 0x001fe4000bf26070 */
[----:B------:R-:W-:-:S07]  /*1430*/  UIMAD UR11, UR7, UR14, UR14 ;  /* 0x0000000e070b72a4 */ /* 0x000fce000f8e020e */
[----:B------:R-:W-:Y:S05]  /*1440*/  BRA.U !UP1, `(.L_x_17) ;  /* 0x0000000509007547 */ /* 0x000fea000b800000 */
[----:B------:R-:W-:Y:S02]  /*1450*/  UIADD3 UR7, UPT, UPT, UR10, -UR6, URZ ;  /* 0x800000060a077290 */ /* 0x000fe4000fffe0ff */
[----:B------:R-:W-:Y:S01]  /*1460*/  IADD3 R11, PT, PT, R25, UR6, RZ ;  /* 0x00000006190b7c10 */ /* 0x000fe2000fffe0ff */
[----:B------:R-:W-:Y:S01]  /*1470*/  IMAD.MOV R26, RZ, RZ, -R5 ;  /* 0x000000ffff1a7224 */ /* 0x000fe200078e0a05 */
[----:B------:R-:W-:-:S03]  /*1480*/  UIMAD UR7, UR7, UR14, -0x1 ;  /* 0xffffffff070774a4 */ /* 0x000fc6000f8e020e */
[----:B------:R-:W-:-:S03]  /*1490*/  IMAD R11, R4, R11, RZ ;  /* 0x0000000b040b7224 */ /* 0x000fc600078e02ff */
[----:B------:R-:W-:Y:S02]  /*14a0*/  MOV R28, UR7 ;  /* 0x00000007001c7c02 */ /* 0x000fe40008000f00 */
[----:B------:R-:W-:-:S07]  /*14b0*/  LEA R24, R11, R8, 0x3 ;  /* 0x000000080b187211 */ /* 0x000fce00078e18ff */
.L_x_18:
[----:B------:R-:W-:Y:S01]  /*14c0*/  MOV R11, UR9 ;  /* 0x00000009000b7c02 */ /* 0x000fe20008000f00 */
[----:B------:R-:W-:Y:S01]  /*14d0*/  IMAD.U32 R10, RZ, RZ, UR8 ;  /* 0x00000008ff0a7e24 */ /* 0x000fe2000f8e00ff */
[----:B------:R-:W0:Y:S03]  /*14e0*/  LDS.64 R16, [R24+-0x40] ;  /* 0xffffc00018107984 */ /* 0x000e260000000a00 */
[----:B------:R-:W-:-:S05]  /*14f0*/  IMAD.WIDE R10, R28, 0x8, R10 ;  /* 0x000000081c0a7825 */ /* 0x000fca00078e020a */
[----:B------:R-:W0:Y:S04]  /*1500*/  LDG.E.64 R18, desc[UR12][R10.64+0x38] ;  /* 0x0000380c0a127981 */ /* 0x000e28000c1e1b00 */
[----:B------:R-:W2:Y:S04]  /*1510*/  LDG.E.64 R14, desc[UR12][R10.64+0x30] ;  /* 0x0000300c0a0e7981 */ /* 0x000ea8000c1e1b00 */
[----:B------:R-:W3:Y:S04]  /*1520*/  LDG.E.64 R12, desc[UR12][R10.64+0x28] ;  /* 0x0000280c0a0c7981 */ /* 0x000ee8000c1e1b00 */
[----:B------:R-:W4:Y:S01]  /*1530*/  LDG.E.64 R22, desc[UR12][R10.64+0x20] ;  /* 0x0000200c0a167981 */ /* 0x000f22000c1e1b00 */
[----:B0-----:R-:W-:-:S03]  /*1540*/  DFMA R18, R18, R16, R20 ;  /* 0x000000101212722b */ /* 0x001fc60000000014 */
[----:B------:R-:W2:Y:S04]  /*1550*/  LDS.64 R16, [R24+-0x38] ;  /* 0xffffc80018107984 */ /* 0x000ea80000000a00 */
[----:B------:R-:W5:Y:S01]  /*1560*/  LDG.E.64 R20, desc[UR12][R10.64+0x18] ;  /* 0x0000180c0a147981 */ /* 0x000f62000c1e1b00 */
[----:B--2---:R-:W-:-:S03]  /*1570*/  DFMA R14, R14, R16, R18 ;  /* 0x000000100e0e722b */ /* 0x004fc60000000012 */
[----:B------:R-:W3:Y:S04]  /*1580*/  LDS.64 R16, [R24+-0x30] ;  /* 0xffffd00018107984 */ /* 0x000ee80000000a00 */
[----:B------:R-:W-:Y:S01]  /*1590*/  LDS.64 R18, [R24+-0x20] ;  /* 0xffffe00018127984 */ /* 0x000fe20000000a00 */
[----:B---3--:R-:W-:-:S03]  /*15a0*/  DFMA R16, R12, R16, R14 ;  /* 0x000000100c10722b */ /* 0x008fc6000000000e */
[----:B------:R-:W4:Y:S04]  /*15b0*/  LDS.64 R14, [R24+-0x28] ;  /* 0xffffd800180e7984 */ /* 0x000f280000000a00 */
[----:B------:R-:W2:Y:S01]  /*15c0*/  LDG.E.64 R12, desc[UR12][R10.64+0x10] ;  /* 0x0000100c0a0c7981 */ /* 0x000ea2000c1e1b00 */
[----:B----4-:R-:W-:-:S03]  /*15d0*/  DFMA R22, R22, R14, R16 ;  /* 0x0000000e1616722b */ /* 0x010fc60000000010 */
[----:B------:R-:W3:Y:S04]  /*15e0*/  LDG.E.64 R14, desc[UR12][R10.64+0x8] ;  /* 0x0000080c0a0e7981 */ /* 0x000ee8000c1e1b00 */
[----:B------:R-:W4:Y:S01]  /*15f0*/  LDG.E.64 R16, desc[UR12][R10.64] ;  /* 0x0000000c0a107981 */ /* 0x000f22000c1e1b00 */
[----:B-----5:R-:W-:-:S03]  /*1600*/  DFMA R20, R20, R18, R22 ;  /* 0x000000121414722b */ /* 0x020fc60000000016 */
[----:B------:R-:W2:Y:S04]  /*1610*/  LDS.64 R18, [R24+-0x18] ;  /* 0xffffe80018127984 */ /* 0x000ea80000000a00 */
[----:B------:R-:W-:Y:S01]  /*1620*/  LDS.64 R22, [R24] ;  /* 0x0000000018167984 */ /* 0x000fe20000000a00 */
[----:B--2---:R-:W-:-:S03]  /*1630*/  DFMA R18, R12, R18, R20 ;  /* 0x000000120c12722b */ /* 0x004fc60000000014 */
[----:B------:R-:W3:Y:S04]  /*1640*/  LDS.64 R20, [R24+-0x10] ;  /* 0xfffff00018147984 */ /* 0x000ee80000000a00 */
[----:B------:R-:W2:Y:S01]  /*1650*/  LDG.E.64 R12, desc[UR12][R10.64+-0x8] ;  /* 0xfffff80c0a0c7981 */ /* 0x000ea2000c1e1b00 */
[----:B---3--:R-:W-:-:S03]  /*1660*/  DFMA R20, R14, R20, R18 ;  /* 0x000000140e14722b */ /* 0x008fc60000000012 */
[----:B------:R-:W4:Y:S04]  /*1670*/  LDS.64 R18, [R24+-0x8] ;  /* 0xfffff80018127984 */ /* 0x000f280000000a00 */
[----:B------:R-:W3:Y:S01]  /*1680*/  LDG.E.64 R14, desc[UR12][R10.64+-0x10] ;  /* 0xfffff00c0a0e7981 */ /* 0x000ee2000c1e1b00 */
[----:B----4-:R-:W-:-:S03]  /*1690*/  DFMA R16, R16, R18, R20 ;  /* 0x000000121010722b */ /* 0x010fc60000000014 */
[----:B------:R-:W4:Y:S04]  /*16a0*/  LDG.E.64 R18, desc[UR12][R10.64+-0x18] ;  /* 0xffffe80c0a127981 */ /* 0x000f28000c1e1b00 */
[----:B------:R-:W5:Y:S01]  /*16b0*/  LDG.E.64 R20, desc[UR12][R10.64+-0x20] ;  /* 0xffffe00c0a147981 */ /* 0x000f62000c1e1b00 */
[----:B--2---:R-:W-:-:S03]  /*16c0*/  DFMA R12, R12, R22, R16 ;  /* 0x000000160c0c722b */ /* 0x004fc60000000010 */
[----:B------:R-:W3:Y:S04]  /*16d0*/  LDS.64 R16, [R24+0x8] ;  /* 0x0000080018107984 */ /* 0x000ee80000000a00 */
[----:B------:R-:W-:Y:S01]  /*16e0*/  LDS.64 R22, [R24+0x18] ;  /* 0x0000180018167984 */ /* 0x000fe20000000a00 */
[----:B---3--:R-:W-:-:S03]  /*16f0*/  DFMA R16, R14, R16, R12 ;  /* 0x000000100e10722b */ /* 0x008fc6000000000c */
[----:B------:R-:W4:Y:S04]  /*1700*/  LDS.64 R14, [R24+0x10] ;  /* 0x00001000180e7984 */ /* 0x000f280000000a00 */
[----:B------:R-:W2:Y:S01]  /*1710*/  LDG.E.64 R12, desc[UR12][R10.64+-0x28] ;  /* 0xffffd80c0a0c7981 */ /* 0x000ea2000c1e1b00 */
[----:B----4-:R-:W-:-:S03]  /*1720*/  DFMA R18, R18, R14, R16 ;  /* 0x0000000e1212722b */ /* 0x010fc60000000010 */
[----:B------:R-:W3:Y:S04]  /*1730*/  LDG.E.64 R14, desc[UR12][R10.64+-0x30] ;  /* 0xffffd00c0a0e7981 */ /* 0x000ee8000c1e1b00 */
[----:B------:R-:W4:Y:S01]  /*1740*/  LDG.E.64 R16, desc[UR12][R10.64+-0x38] ;  /* 0xffffc80c0a107981 */ /* 0x000f22000c1e1b00 */
[----:B-----5:R-:W-:-:S03]  /*1750*/  DFMA R22, R20, R22, R18 ;  /* 0x000000161416722b */ /* 0x020fc60000000012 */
[----:B------:R-:W5:Y:S04]  /*1760*/  LDG.E.64 R20, desc[UR12][R10.64+-0x40] ;  /* 0xffffc00c0a147981 */ /* 0x000f68000c1e1b00 */
[----:B------:R-:W2:Y:S01]  /*1770*/  LDS.64 R18, [R24+0x20] ;  /* 0x0000200018127984 */ /* 0x000ea20000000a00 */
[----:B------:R-:W-:-:S04]  /*1780*/  IADD3 R26, PT, PT, R26, 0x10, RZ ;  /* 0x000000101a1a7810 */ /* 0x000fc80007ffe0ff */
[----:B------:R-:W-:Y:S02]  /*1790*/  ISETP.NE.AND P1, PT, R26, RZ, PT ;  /* 0x000000ff1a00720c */ /* 0x000fe40003f25270 */
[----:B------:R-:W-:Y:S01]  /*17a0*/  IADD3 R28, PT, PT, R28, -0x10, RZ ;  /* 0xfffffff01c1c7810 */ /* 0x000fe20007ffe0ff */
[----:B--2---:R-:W-:Y:S01]  /*17b0*/  DFMA R22, R12, R18, R22 ;  /* 0x000000120c16722b */ /* 0x004fe20000000016 */
[----:B------:R-:W3:Y:S04]  /*17c0*/  LDS.64 R18, [R24+0x28] ;  /* 0x0000280018127984 */ /* 0x000ee80000000a00 */
[----:B------:R-:W4:Y:S03]  /*17d0*/  LDS.64 R12, [R24+0x30] ;  /* 0x00003000180c7984 */ /* 0x000f260000000a00 */
[----:B---3--:R-:W-:Y:S01]  /*17e0*/  DFMA R18, R14, R18, R22 ;  /* 0x000000120e12722b */ /* 0x008fe20000000016 */
[----:B------:R0:W5:Y:S07]  /*17f0*/  LDS.64 R14, [R24+0x38] ;  /* 0x00003800180e7984 */ /* 0x00016e0000000a00 */
[----:B----4-:R-:W-:Y:S01]  /*1800*/  DFMA R12, R16, R12, R18 ;  /* 0x0000000c100c722b */ /* 0x010fe20000000012 */
[----:B0-----:R-:W-:-:S07]  /*1810*/  VIADD R24, R24, 0x80 ;  /* 0x0000008018187836 */ /* 0x001fce0000000000 */
[----:B-----5:R-:W-:Y:S01]  /*1820*/  DFMA R20, R20, R14, R12 ;  /* 0x0000000e1414722b */ /* 0x020fe2000000000c */
[----:B------:R-:W-:Y:S10]  /*1830*/  @P1 BRA `(.L_x_18) ;  /* 0xfffffffc00201947 */ /* 0x000ff4000383ffff */
[----:B------:R-:W-:-:S07]  /*1840*/  MOV R24, R5 ;  /* 0x0000000500187202 */ /* 0x000fce0000000f00 */
.L_x_17:
[----:B------:R-:W0:Y:S02]  /*1850*/  LDCU UR7, c[0x0][0x394] ;  /* 0x00007280ff0777ac */ /* 0x000e240008000800 */
[----:B0-----:R-:W-:-:S04]  /*1860*/  ULOP3.LUT UR7, UR7, 0xf, URZ, 0xc0, !UPT ;  /* 0x0000000f07077892 */ /* 0x001fc8000f8ec0ff */
[----:B------:R-:W-:-:S09]  /*1870*/  UISETP.NE.AND UP1, UPT, UR7, URZ, UPT ;  /* 0x000000ff0700728c */ /* 0x000fd2000bf25270 */
[----:B------:R-:W-:Y:S05]  /*1880*/  BRA.U !UP1, `(.L_x_19) ;  /* 0x0000000509807547 */ /* 0x000fea000b800000 */
[----:B------:R-:W-:Y:S01]  /*1890*/  UIADD3 UR7, UPT, UPT, UR7, -0x1, URZ ;  /* 0xffffffff07077890 */ /* 0x000fe2000fffe0ff */
[----:B------:R-:W-:-:S03]  /*18a0*/  ISETP.NE.AND P1, PT, R0, RZ, PT ;  /* 0x000000ff0000720c */ /* 0x000fc60003f25270 */
[----:B------:R-:W-:-:S09]  /*18b0*/  UISETP.GE.U32.AND UP1, UPT, UR7, 0x7, UPT ;  /* 0x000000070700788c */ /* 0x000fd2000bf26070 */
[----:B------:R-:W-:Y:S05]  /*18c0*/  BRA.U !UP1, `(.L_x_20) ;  /* 0x0000000109947547 */ /* 0x000fea000b800000 */
[----:B------:R-:W0:Y:S01]  /*18d0*/  LDC.64 R22, c[0x0][0x3a0] ;  /* 0x0000e800ff167b82 */ /* 0x000e220000000a00 */
[----:B------:R-:W-:-:S05]  /*18e0*/  LOP3.LUT R10, RZ, R24, RZ, 0x33, !PT ;  /* 0x00000018ff0a7212 */ /* 0x000fca00078e33ff */
[----:B------:R-:W-:-:S04]  /*18f0*/  VIADD R11, R10, UR11 ;  /* 0x0000000b0a0b7c36 */ /* 0x000fc80008000000 */
[----:B0-----:R-:W-:-:S05]  /*1900*/  IMAD.WIDE R22, R11, 0x8, R22 ;  /* 0x000000080b167825 */ /* 0x001fca00078e0216 */
[----:B------:R-:W2:Y:S04]  /*1910*/  LDG.E.64 R18, desc[UR12][R22.64] ;  /* 0x0000000c16127981 */ /* 0x000ea8000c1e1b00 */
[----:B------:R-:W3:Y:S04]  /*1920*/  LDG.E.64 R14, desc[UR12][R22.64+-0x8] ;  /* 0xfffff80c160e7981 */ /* 0x000ee8000c1e1b00 */
[----:B------:R-:W4:Y:S04]  /*1930*/  LDG.E.64 R12, desc[UR12][R22.64+-0x10] ;  /* 0xfffff00c160c7981 */ /* 0x000f28000c1e1b00 */
[----:B------:R-:W5:Y:S01]  /*1940*/  LDG.E.64 R10, desc[UR12][R22.64+-0x18] ;  /* 0xffffe80c160a7981 */ /* 0x000f62000c1e1b00 */
[----:B------:R-:W0:Y:S01]  /*1950*/  S2UR UR14, SR_CgaCtaId ;  /* 0x00000000000e79c3 */ /* 0x000e220000008800 */
[----:B------:R-:W-:Y:S01]  /*1960*/  UMOV UR7, 0x400 ;  /* 0x0000040000077882 */ /* 0x000fe20000000000 */
[----:B------:R-:W1:Y:S01]  /*1970*/  S2R R16, SR_TID.Y ;  /* 0x0000000000107919 */ /* 0x000e620000002200 */
[----:B0-----:R-:W-:Y:S01]  /*1980*/  ULEA UR7, UR14, UR7, 0x18 ;  /* 0x000000070e077291 */ /* 0x001fe2000f8ec0ff */
[----:B-1----:R-:W-:-:S05]  /*1990*/  IADD3 R16, PT, PT, R16, UR6, RZ ;  /* 0x0000000610107c10 */ /* 0x002fca000fffe0ff */
[----:B------:R-:W-:-:S05]  /*19a0*/  IMAD R17, R4, R16, R27 ;  /* 0x0000001004117224 */ /* 0x000fca00078e021b */
[----:B------:R-:W-:-:S04]  /*19b0*/  IADD3 R26, PT, PT, R17, R24, RZ ;  /* 0x00000018111a7210 */ /* 0x000fc80007ffe0ff */
[----:B------:R-:W-:-:S05]  /*19c0*/  LEA R26, R26, UR7, 0x3 ;  /* 0x000000071a1a7c11 */ /* 0x000fca000f8e18ff */
[----:B------:R-:W2:Y:S04]  /*19d0*/  LDS.64 R16, [R26] ;  /* 0x000000001a107984 */ /* 0x000ea80000000a00 */
[----:B------:R-:W-:Y:S01]  /*19e0*/  LDS.64 R28, [R26+0x38] ;  /* 0x000038001a1c7984 */ /* 0x000fe20000000a00 */
[----:B--2---:R-:W-:-:S03]  /*19f0*/  DFMA R16, R18, R16, R20 ;  /* 0x000000101210722b */ /* 0x004fc60000000014 */
[----:B------:R-:W3:Y:S04]  /*1a00*/  LDS.64 R18, [R26+0x8] ;  /* 0x000008001a127984 */ /* 0x000ee80000000a00 */
[----:B------:R-:W2:Y:S01]  /*1a10*/  LDG.E.64 R20, desc[UR12][R22.64+-0x38] ;  /* 0xffffc80c16147981 */ /* 0x000ea2000c1e1b00 */
[----:B---3--:R-:W-:-:S03]  /*1a20*/  DFMA R18, R14, R18, R16 ;  /* 0x000000120e12722b */ /* 0x008fc60000000010 */
[----:B------:R-:W4:Y:S04]  /*1a30*/  LDS.64 R16, [R26+0x10] ;  /* 0x000010001a107984 */ /* 0x000f280000000a00 */
[----:B------:R-:W3:Y:S01]  /*1a40*/  LDG.E.64 R14, desc[UR12][R22.64+-0x20] ;  /* 0xffffe00c160e7981 */ /* 0x000ee2000c1e1b00 */
[----:B----4-:R-:W-:-:S03]  /*1a50*/  DFMA R16, R12, R16, R18 ;  /* 0x000000100c10722b */ /* 0x010fc60000000012 */
[----:B------:R-:W5:Y:S04]  /*1a60*/  LDS.64 R18, [R26+0x18] ;  /* 0x000018001a127984 */ /* 0x000f680000000a00 */
[----:B------:R-:W4:Y:S01]  /*1a70*/  LDG.E.64 R12, desc[UR12][R22.64+-0x28] ;  /* 0xffffd80c160c7981 */ /* 0x000f22000c1e1b00 */
[----:B-----5:R-:W-:-:S03]  /*1a80*/  DFMA R18, R10, R18, R16 ;  /* 0x000000120a12722b */ /* 0x020fc60000000010 */
[----:B------:R-:W5:Y:S04]  /*1a90*/  LDG.E.64 R10, desc[UR12][R22.64+-0x30] ;  /* 0xffffd00c160a7981 */ /* 0x000f68000c1e1b00 */
[----:B------:R-:W3:Y:S01]  /*1aa0*/  LDS.64 R16, [R26+0x20] ;  /* 0x000020001a107984 */ /* 0x000ee20000000a00 */
[----:B------:R-:W-:Y:S01]  /*1ab0*/  VIADD R24, R24, 0x8 ;  /* 0x0000000818187836 */ /* 0x000fe20000000000 */
[----:B---3--:R-:W-:Y:S02]  /*1ac0*/  DFMA R18, R14, R16, R18 ;  /* 0x000000100e12722b */ /* 0x008fe40000000012 */
[----:B------:R-:W4:Y:S04]  /*1ad0*/  LDS.64 R16, [R26+0x28] ;  /* 0x000028001a107984 */ /* 0x000f280000000a00 */
[----:B------:R-:W5:Y:S02]  /*1ae0*/  LDS.64 R14, [R26+0x30] ;  /* 0x000030001a0e7984 */ /* 0x000f640000000a00 */
[----:B----4-:R-:W-:-:S08]  /*1af0*/  DFMA R12, R12, R16, R18 ;  /* 0x000000100c0c722b */ /* 0x010fd00000000012 */
[----:B-----5:R-:W-:-:S08]  /*1b00*/  DFMA R10, R10, R14, R12 ;  /* 0x0000000e0a0a722b */ /* 0x020fd0000000000c */
[----:B--2---:R-:W-:-:S11]  /*1b10*/  DFMA R20, R20, R28, R10 ;  /* 0x0000001c1414722b */ /* 0x004fd6000000000a */
.L_x_20:
[----:B------:R-:W-:Y:S05]  /*1b20*/  @!P1 BRA `(.L_x_19) ;  /* 0x0000000000d89947 */ /* 0x000fea0003800000 */
[----:B------:R-:W-:Y:S02]  /*1b30*/  IADD3 R10, PT, PT, R0, -0x1, RZ ;  /* 0xffffffff000a7810 */ /* 0x000fe40007ffe0ff */
[----:B------:R-:W-:Y:S02]  /*1b40*/  ISETP.NE.AND P2, PT, R6, RZ, PT ;  /* 0x000000ff0600720c */ /* 0x000fe40003f45270 */
[----:B------:R-:W-:-:S13]  /*1b50*/  ISETP.GE.U32.AND P1, PT, R10, 0x3, PT ;  /* 0x000000030a00780c */ /* 0x000fda0003f26070 */
[----:B------:R-:W-:Y:S05]  /*1b60*/  @!P1 BRA `(.L_x_21) ;  /* 0x0000000000649947 */ /* 0x000fea0003800000 */
[----:B------:R-:W0:Y:S01]  /*1b70*/  LDC.64 R18, c[0x0][0x3a0] ;  /* 0x0000e800ff127b82 */ /* 0x000e220000000a00 */
[----:B------:R-:W-:-:S04]  /*1b80*/  LOP3.LUT R10, RZ, R24, RZ, 0x33, !PT ;  /* 0x00000018ff0a7212 */ /* 0x000fc800078e33ff */
[----:B------:R-:W-:-:S05]  /*1b90*/  IADD3 R11, PT, PT, R10, UR11, RZ ;  /* 0x0000000b0a0b7c10 */ /* 0x000fca000fffe0ff */
[----:B0-----:R-:W-:-:S05]  /*1ba0*/  IMAD.WIDE R18, R11, 0x8, R18 ;  /* 0x000000080b127825 */ /* 0x001fca00078e0212 */
[----:B------:R-:W2:Y:S04]  /*1bb0*/  LDG.E.64 R16, desc[UR12][R18.64] ;  /* 0x0000000c12107981 */ /* 0x000ea8000c1e1b00 */
[----:B------:R-:W3:Y:S04]  /*1bc0*/  LDG.E.64 R14, desc[UR12][R18.64+-0x8] ;  /* 0xfffff80c120e7981 */ /* 0x000ee8000c1e1b00 */
[----:B------:R-:W4:Y:S04]  /*1bd0*/  LDG.E.64 R10, desc[UR12][R18.64+-0x10] ;  /* 0xfffff00c120a7981 */ /* 0x000f28000c1e1b00 */
[----:B------:R0:W5:Y:S01]  /*1be0*/  LDG.E.64 R12, desc[UR12][R18.64+-0x18] ;  /* 0xffffe80c120c7981 */ /* 0x000162000c1e1b00 */
[----:B------:R-:W1:Y:S01]  /*1bf0*/  S2UR UR14, SR_CgaCtaId ;  /* 0x00000000000e79c3 */ /* 0x000e620000008800 */
[----:B------:R-:W-:Y:S01]  /*1c00*/  UMOV UR7, 0x400 ;  /* 0x0000040000077882 */ /* 0x000fe20000000000 */
[----:B------:R-:W0:Y:S01]  /*1c10*/  S2R R22, SR_TID.Y ;  /* 0x0000000000167919 */ /* 0x000e220000002200 */
[----:B-1----:R-:W-:Y:S01]  /*1c20*/  ULEA UR7, UR14, UR7, 0x18 ;  /* 0x000000070e077291 */ /* 0x002fe2000f8ec0ff */
[----:B0-----:R-:W-:-:S04]  /*1c30*/  VIADD R22, R22, UR6 ;  /* 0x0000000616167c36 */ /* 0x001fc80008000000 */
[----:B------:R-:W-:-:S05]  /*1c40*/  IMAD R23, R4, R22, R27 ;  /* 0x0000001604177224 */ /* 0x000fca00078e021b */
[----:B------:R-:W-:Y:S02]  /*1c50*/  IADD3 R26, PT, PT, R23, R24, RZ ;  /* 0x00000018171a7210 */ /* 0x000fe40007ffe0ff */
[----:B------:R-:W-:Y:S02]  /*1c60*/  IADD3 R24, PT, PT, R24, 0x4, RZ ;  /* 0x0000000418187810 */ /* 0x000fe40007ffe0ff */
[----:B------:R-:W-:-:S05]  /*1c70*/  LEA R26, R26, UR7, 0x3 ;  /* 0x000000071a1a7c11 */ /* 0x000fca000f8e18ff */
[----:B------:R-:W2:Y:S04]  /*1c80*/  LDS.64 R22, [R26] ;  /* 0x000000001a167984 */ /* 0x000ea80000000a00 */
[----:B------:R-:W3:Y:S01]  /*1c90*/  LDS.64 R18, [R26+0x8] ;  /* 0x000008001a127984 */ /* 0x000ee20000000a00 */
[----:B--2---:R-:W-:-:S03]  /*1ca0*/  DFMA R22, R16, R22, R20 ;  /* 0x000000161016722b */ /* 0x004fc60000000014 */
[----:B------:R-:W4:Y:S04]  /*1cb0*/  LDS.64 R16, [R26+0x10] ;  /* 0x000010001a107984 */ /* 0x000f280000000a00 */
[----:B------:R-:W5:Y:S01]  /*1cc0*/  LDS.64 R20, [R26+0x18] ;  /* 0x000018001a147984 */ /* 0x000f620000000a00 */
[----:B---3--:R-:W-:-:S08]  /*1cd0*/  DFMA R14, R14, R18, R22 ;  /* 0x000000120e0e722b */ /* 0x008fd00000000016 */
[----:B----4-:R-:W-:-:S08]  /*1ce0*/  DFMA R10, R10, R16, R14 ;  /* 0x000000100a0a722b */ /* 0x010fd0000000000e */
[----:B-----5:R-:W-:-:S11]  /*1cf0*/  DFMA R20, R12, R20, R10 ;  /* 0x000000140c14722b */ /* 0x020fd6000000000a */
.L_x_21:
[----:B------:R-:W-:Y:S05]  /*1d00*/  @!P2 BRA `(.L_x_19) ;  /* 0x000000000060a947 */ /* 0x000fea0003800000 */
[----:B------:R-:W0:Y:S01]  /*1d10*/  LDC.64 R18, c[0x0][0x3a0] ;  /* 0x0000e800ff127b82 */ /* 0x000e220000000a00 */
[----:B------:R-:W-:-:S05]  /*1d20*/  LOP3.LUT R10, RZ, R24, RZ, 0x33, !PT ;  /* 0x00000018ff0a7212 */ /* 0x000fca00078e33ff */
[----:B------:R-:W-:-:S04]  /*1d30*/  VIADD R11, R10, UR11 ;  /* 0x0000000b0a0b7c36 */ /* 0x000fc80008000000 */
[----:B0-----:R-:W-:-:S05]  /*1d40*/  IMAD.WIDE R18, R11, 0x8, R18 ;  /* 0x000000080b127825 */ /* 0x001fca00078e0212 */
[----:B------:R-:W2:Y:S01]  /*1d50*/  LDG.E.64 R10, desc[UR12][R18.64] ;  /* 0x0000000c120a7981 */ /* 0x000ea2000c1e1b00 */
[----:B------:R-:W0:Y:S01]  /*1d60*/  S2UR UR11, SR_CgaCtaId ;  /* 0x00000000000b79c3 */ /* 0x000e220000008800 */
[----:B------:R-:W-:Y:S01]  /*1d70*/  UMOV UR7, 0x400 ;  /* 0x0000040000077882 */ /* 0x000fe20000000000 */
[----:B------:R-:W-:Y:S01]  /*1d80*/  ISETP.NE.AND P1, PT, R6, 0x1, PT ;  /* 0x000000010600780c */ /* 0x000fe20003f25270 */
[----:B------:R-:W1:Y:S01]  /*1d90*/  S2R R12, SR_TID.Y ;  /* 0x00000000000c7919 */ /* 0x000e620000002200 */
[----:B0-----:R-:W-:Y:S01]  /*1da0*/  ULEA UR7, UR11, UR7, 0x18 ;  /* 0x000000070b077291 */ /* 0x001fe2000f8ec0ff */
[----:B-1----:R-:W-:-:S05]  /*1db0*/  IADD3 R12, PT, PT, R12, UR6, RZ ;  /* 0x000000060c0c7c10 */ /* 0x002fca000fffe0ff */
[----:B------:R-:W-:-:S05]  /*1dc0*/  IMAD R13, R4, R12, R27 ;  /* 0x0000000c040d7224 */ /* 0x000fca00078e021b */
[----:B------:R-:W-:-:S04]  /*1dd0*/  IADD3 R12, PT, PT, R13, R24, RZ ;  /* 0x000000180d0c7210 */ /* 0x000fc80007ffe0ff */
[----:B------:R-:W-:-:S05]  /*1de0*/  LEA R22, R12, UR7, 0x3 ;  /* 0x000000070c167c11 */ /* 0x000fca000f8e18ff */
[----:B------:R-:W2:Y:S02]  /*1df0*/  LDS.64 R12, [R22] ;  /* 0x00000000160c7984 */ /* 0x000ea40000000a00 */
[----:B--2---:R-:W-:Y:S01]  /*1e00*/  DFMA R20, R10, R12, R20 ;  /* 0x0000000c0a14722b */ /* 0x004fe20000000014 */
[----:B------:R-:W-:Y:S10]  /*1e10*/  @!P1 BRA `(.L_x_19) ;  /* 0x00000000001c9947 */ /* 0x000ff40003800000 */
[----:B------:R-:W-:Y:S01]  /*1e20*/  ISETP.NE.AND P1, PT, R6, 0x2, PT ;  /* 0x000000020600780c */ /* 0x000fe20003f25270 */
[----:B------:R-:W2:Y:S04]  /*1e30*/  LDG.E.64 R16, desc[UR12][R18.64+-0x8] ;  /* 0xfffff80c12107981 */ /* 0x000ea8000c1e1b00 */
[----:B------:R-:W2:Y:S08]  /*1e40*/  LDS.64 R14, [R22+0x8] ;  /* 0x00000800160e7984 */ /* 0x000eb00000000a00 */
[----:B------:R-:W3:Y:S04]  /*1e50*/  @P1 LDG.E.64 R10, desc[UR12][R18.64+-0x10] ;  /* 0xfffff00c120a1981 */ /* 0x000ee8000c1e1b00 */
[----:B------:R-:W3:Y:S01]  /*1e60*/  @P1 LDS.64 R12, [R22+0x10] ;  /* 0x00001000160c1984 */ /* 0x000ee20000000a00 */
[----:B--2---:R-:W-:-:S08]  /*1e70*/  DFMA R20, R16, R14, R20 ;  /* 0x0000000e1014722b */ /* 0x004fd00000000014 */
[----:B---3--:R-:W-:-:S11]  /*1e80*/  @P1 DFMA R20, R10, R12, R20 ;  /* 0x0000000c0a14122b */ /* 0x008fd60000000014 */
.L_x_19:
[----:B------:R-:W0:Y:S01]  /*1e90*/  LDCU UR7, c[0x0][0x390] ;  /* 0x00007200ff0777ac */ /* 0x000e220008000800 */
[----:B------:R-:W-:-:S04]  /*1ea0*/  UIADD3 UR6, UPT, UPT, UR6, 0x1, URZ ;  /* 0x0000000106067890 */ /* 0x000fc8000fffe0ff */
[----:B0-----:R-:W-:-:S09]  /*1eb0*/  UISETP.NE.AND UP1, UPT, UR6, UR7, UPT ;  /* 0x000000070600728c */ /* 0x001fd2000bf25270 */
[----:B------:R-:W-:Y:S05]  /*1ec0*/  BRA.U UP1, `(.L_x_22) ;  /* 0xfffffff501447547 */ /* 0x000fea000b83ffff */
[----:B------:R-:W-:Y:S05]  /*1ed0*/  BRA.U UP0, `(.L_x_23) ;  /* 0xfffffff5000c7547 */ /* 0x000fea000b83ffff */
[----:B------:R-:W0:Y:S08]  /*1ee0*/  @!P0 LDC.64 R12, c[0x0][0x388] ;  /* 0x0000e200ff0c8b82 */ /* 0x000e300000000a00 */
[----:B------:R-:W1:Y:S08]  /*1ef0*/  LDC R14, c[0x0][0x384] ;  /* 0x0000e100ff0e7b82 */ /* 0x000e700000000800 */
[----:B------:R-:W2:Y:S01]  /*1f00*/  @!P0 LDC.64 R10, c[0x0][0x3a8] ;  /* 0x0000ea00ff0a8b82 */ /* 0x000ea20000000a00 */
[----:B0-----:R-:W-:Y:S01]  /*1f10*/  @!P0 IMAD R12, R12, UR4, R9 ;  /* 0x000000040c0c8c24 */ /* 0x001fe2000f8e0209 */
[----:B------:R-:W-:-:S03]  /*1f20*/  UIADD3 UR4, UPT, UPT, UR4, 0x1, URZ ;  /* 0x0000000104047890 */ /* 0x000fc6000fffe0ff */
[----:B------:R-:W-:-:S03]  /*1f30*/  @!P0 IMAD R13, R12, R13, R2 ;  /* 0x0000000d0c0d8224 */ /* 0x000fc600078e0202 */
[----:B-1----:R-:W-:Y:S01]  /*1f40*/  ISETP.NE.AND P1, PT, R14, UR4, PT ;  /* 0x000000040e007c0c */ /* 0x002fe2000bf25270 */
[----:B--2---:R-:W-:-:S05]  /*1f50*/  @!P0 IMAD.WIDE R10, R13, 0x8, R10 ;  /* 0x000000080d0a8825 */ /* 0x004fca00078e020a */
[----:B------:R0:W-:Y:S07]  /*1f60*/  @!P0 STG.E.64 desc[UR12][R10.64], R20 ;  /* 0x000000140a008986 */ /* 0x0001ee000c101b0c */
[----:B------:R-:W-:Y:S05]  /*1f70*/  @!P1 EXIT ;  /* 0x000000000000994d */ /* 0x000fea0003800000 */
[----:B------:R-:W-:Y:S05]  /*1f80*/  BRA `(.L_x_24) ;  /* 0xfffffff000d87947 */ /* 0x000fea000383ffff */
.L_x_16:
[C---:B------:R-:W-:Y:S01]  /*1f90*/  ISETP.GE.U32.AND P1, PT, R6.reuse, 0x4, PT ;  /* 0x000000040600780c */ /* 0x040fe20003f26070 */
[----:B------:R-:W-:Y:S01]  /*1fa0*/  IMAD.MOV.U32 R0, RZ, RZ, RZ ;  /* 0x000000ffff007224 */ /* 0x000fe200078e00ff */
[----:B------:R-:W-:-:S11]  /*1fb0*/  LOP3.LUT R8, R6, 0x3, RZ, 0xc0, !PT ;  /* 0x0000000306087812 */ /* 0x000fd600078ec0ff */
[----:B------:R-:W-:Y:S05]  /*1fc0*/  @!P1 BRA `(.L_x_25) ;  /* 0x0000000000649947 */ /* 0x000fea0003800000 */
[----:B------:R-:W0:Y:S01]  /*1fd0*/  LDC.64 R4, c[0x0][0x3a8] ;  /* 0x0000ea00ff047b82 */ /* 0x000e220000000a00 */
[----:B------:R-:W-:Y:S02]  /*1fe0*/  LOP3.LUT R0, R6, 0x7ffffffc, RZ, 0xc0, !PT ;  /* 0x7ffffffc06007812 */ /* 0x000fe400078ec0ff */
[----:B------:R-:W-:-:S07]  /*1ff0*/  MOV R3, RZ ;  /* 0x000000ff00037202 */ /* 0x000fce0000000f00 */
.L_x_28:
[----:B------:R-:W-:Y:S04]  /*2000*/  BSSY.RECONVERGENT B0, `(.L_x_26) ;  /* 0x0000012000007945 */ /* 0x000fe80003800200 */
[----:B----4-:R-:W-:Y:S05]  /*2010*/  @P0 BRA `(.L_x_27) ;  /* 0x0000000000400947 */ /* 0x010fea0003800000 */
[----:B------:R-:W-:-:S05]  /*2020*/  IMAD R7, R3, UR16, R9 ;  /* 0x0000001003077c24 */ /* 0x000fca000f8e0209 */
[C---:B------:R-:W-:Y:S01]  /*2030*/  IADD3 R11, PT, PT, R7.reuse, UR16, RZ ;  /* 0x00000010070b7c10 */ /* 0x040fe2000fffe0ff */
[----:B------:R-:W-:-:S04]  /*2040*/  IMAD R7, R7, UR17, R2 ;  /* 0x0000001107077c24 */ /* 0x000fc8000f8e0202 */
[C---:B--2---:R-:W-:Y:S02]  /*2050*/  VIADD R13, R11.reuse, UR16 ;  /* 0x000000100b0d7c36 */ /* 0x044fe40008000000 */
[----:B------:R-:W-:Y:S02]  /*2060*/  IMAD R11, R11, UR17, R2 ;  /* 0x000000110b0b7c24 */ /* 0x000fe4000f8e0202 */
[----:B0-----:R-:W-:Y:S01]  /*2070*/  IMAD.WIDE R6, R7, 0x8, R4 ;  /* 0x0000000807067825 */ /* 0x001fe200078e0204 */
[----:B-1----:R-:W-:-:S03]  /*2080*/  IADD3 R15, PT, PT, R13, UR16, RZ ;  /* 0x000000100d0f7c10 */ /* 0x002fc6000fffe0ff */
[--C-:B------:R-:W-:Y:S01]  /*2090*/  IMAD R13, R13, UR17, R2.reuse ;  /* 0x000000110d0d7c24 */ /* 0x100fe2000f8e0202 */
[----:B------:R4:W-:Y:S01]  /*20a0*/  STG.E.64 desc[UR12][R6.64], RZ ;  /* 0x000000ff06007986 */ /* 0x0009e2000c101b0c */
[----:B------:R-:W-:Y:S02]  /*20b0*/  IMAD R15, R15, UR17, R2 ;  /* 0x000000110f0f7c24 */ /* 0x000fe4000f8e0202 */
[----:B------:R-:W-:-:S04]  /*20c0*/  IMAD.WIDE R10, R11, 0x8, R4 ;  /* 0x000000080b0a7825 */ /* 0x000fc800078e0204 */
[--C-:B---3--:R-:W-:Y:S01]  /*20d0*/  IMAD.WIDE R12, R13, 0x8, R4.reuse ;  /* 0x000000080d0c7825 */ /* 0x108fe200078e0204 */
[----:B------:R4:W-:Y:S03]  /*20e0*/  STG.E.64 desc[UR12][R10.64], RZ ;  /* 0x000000ff0a007986 */ /* 0x0009e6000c101b0c */
[----:B------:R-:W-:Y:S01]  /*20f0*/  IMAD.WIDE R14, R15, 0x8, R4 ;  /* 0x000000080f0e7825 */ /* 0x000fe200078e0204 */
[----:B------:R4:W-:Y:S04]  /*2100*/  STG.E.64 desc[UR12][R12.64], RZ ;  /* 0x000000ff0c007986 */ /* 0x0009e8000c101b0c */
[----:B------:R4:W-:Y:S02]  /*2110*/  STG.E.64 desc[UR12][R14.64], RZ ;  /* 0x000000ff0e007986 */ /* 0x0009e4000c101b0c */
.L_x_27:
[----:B-1----:R-:W-:Y:S05]  /*2120*/  BSYNC.RECONVERGENT B0 ;  /* 0x0000000000007941 */ /* 0x002fea0003800200 */
.L_x_26:
[----:B------:R-:W-:-:S04]  /*2130*/  IADD3 R3, PT, PT, R3, 0x4, RZ ;  /* 0x0000000403037810 */ /* 0x000fc80007ffe0ff */
[----:B------:R-:W-:-:S13]  /*2140*/  ISETP.NE.AND P1, PT, R3, R0, PT ;  /* 0x000000000300720c */ /* 0x000fda0003f25270 */
[----:B------:R-:W-:Y:S05]  /*2150*/  @P1 BRA `(.L_x_28) ;  /* 0xfffffffc00a81947 */ /* 0x000fea000383ffff */
.L_x_25:
[----:B------:R-:W-:-:S13]  /*2160*/  ISETP.NE.AND P1, PT, R8, RZ, PT ;  /* 0x000000ff0800720c */ /* 0x000fda0003f25270 */
[----:B-1----:R-:W-:Y:S05]  /*2170*/  @!P1 EXIT ;  /* 0x000000000000994d */ /* 0x002fea0003800000 */
[----:B------:R-:W-:-:S13]  /*2180*/  ISETP.NE.AND P1, PT, R8, 0x1, PT ;  /* 0x000000010800780c */ /* 0x000fda0003f25270 */
[----:B------:R-:W-:Y:S05]  /*2190*/  @!P1 BRA `(.L_x_29) ;  /* 0x0000000000389947 */ /* 0x000fea0003800000 */
[----:B------:R-:W-:Y:S04]  /*21a0*/  BSSY.RECONVERGENT B0, `(.L_x_30) ;  /* 0x000000c000007945 */ /* 0x000fe80003800200 */
[----:B------:R-:W-:Y:S05]  /*21b0*/  @P0 BRA `(.L_x_31) ;  /* 0x0000000000280947 */ /* 0x000fea0003800000 */
[----:B------:R-:W1:Y:S01]  /*21c0*/  LDCU.64 UR4, c[0x0][0x388] ;  /* 0x00007100ff0477ac */ /* 0x000e620008000a00 */
[----:B----4-:R-:W4:Y:S01]  /*21d0*/  LDC.64 R6, c[0x0][0x3a8] ;  /* 0x0000ea00ff067b82 */ /* 0x010f220000000a00 */
[----:B-1----:R-:W-:-:S04]  /*21e0*/  IMAD R3, R0, UR4, R9 ;  /* 0x0000000400037c24 */ /* 0x002fc8000f8e0209 */
[C---:B------:R-:W-:Y:S02]  /*21f0*/  VIADD R11, R3.reuse, UR4 ;  /* 0x00000004030b7c36 */ /* 0x040fe40008000000 */
[--C-:B0-----:R-:W-:Y:S02]  /*2200*/  IMAD R5, R3, UR5, R2.reuse ;  /* 0x0000000503057c24 */ /* 0x101fe4000f8e0202 */
[----:B------:R-:W-:Y:S02]  /*2210*/  IMAD R11, R11, UR5, R2 ;  /* 0x000000050b0b7c24 */ /* 0x000fe4000f8e0202 */
[----:B----4-:R-:W-:-:S04]  /*2220*/  IMAD.WIDE R4, R5, 0x8, R6 ;  /* 0x0000000805047825 */ /* 0x010fc800078e0206 */
[----:B------:R-:W-:Y:S01]  /*2230*/  IMAD.WIDE R6, R11, 0x8, R6 ;  /* 0x000000080b067825 */ /* 0x000fe200078e0206 */
[----:B------:R1:W-:Y:S04]  /*2240*/  STG.E.64 desc[UR12][R4.64], RZ ;  /* 0x000000ff04007986 */ /* 0x0003e8000c101b0c */
[----:B------:R1:W-:Y:S02]  /*2250*/  STG.E.64 desc[UR12][R6.64], RZ ;  /* 0x000000ff06007986 */ /* 0x0003e4000c101b0c */
.L_x_31:
[----:B------:R-:W-:Y:S05]  /*2260*/  BSYNC.RECONVERGENT B0 ;  /* 0x0000000000007941 */ /* 0x000fea0003800200 */
.L_x_30:
[----:B------:R-:W-:-:S07]  /*2270*/  IADD3 R0, PT, PT, R0, 0x2, RZ ;  /* 0x0000000200007810 */ /* 0x000fce0007ffe0ff */
.L_x_29:
[----:B------:R-:W5:Y:S02]  /*2280*/  LDC R3, c[0x0][0x384] ;  /* 0x0000e100ff037b82 */ /* 0x000f640000000800 */
[----:B-----5:R-:W-:-:S04]  /*2290*/  LOP3.LUT R3, R3, 0x1, RZ, 0xc0, !PT ;  /* 0x0000000103037812 */ /* 0x020fc800078ec0ff */
[----:B------:R-:W-:-:S13]  /*22a0*/  ISETP.NE.U32.OR P0, PT, R3, 0x1, P0 ;  /* 0x000000010300780c */ /* 0x000fda0000705470 */
[----:B------:R-:W-:Y:S05]  /*22b0*/  @P0 EXIT ;  /* 0x000000000000094d */ /* 0x000fea0003800000 */
[----:B------:R-:W5:Y:S01]  /*22c0*/  LDCU.64 UR4, c[0x0][0x388] ;  /* 0x00007100ff0477ac */ /* 0x000f620008000a00 */
[----:B01----:R-:W0:Y:S01]  /*22d0*/  LDC.64 R4, c[0x0][0x3a8] ;  /* 0x0000ea00ff047b82 */ /* 0x003e220000000a00 */
[----:B-----5:R-:W-:-:S04]  /*22e0*/  IMAD R9, R0, UR4, R9 ;  /* 0x0000000400097c24 */ /* 0x020fc8000f8e0209 */
[----:B------:R-:W-:-:S04]  /*22f0*/  IMAD R3, R9, UR5, R2 ;  /* 0x0000000509037c24 */ /* 0x000fc8000f8e0202 */
[----:B0-----:R-:W-:-:S05]  /*2300*/  IMAD.WIDE R2, R3, 0x8, R4 ;  /* 0x0000000803027825 */ /* 0x001fca00078e0204 */
[----:B------:R-:W-:Y:S01]  /*2310*/  STG.E.64 desc[UR12][R2.64], RZ ;  /* 0x000000ff02007986 */ /* 0x000fe2000c101b0c */
[----:B------:R-:W-:Y:S05]  /*2320*/  EXIT ;  /* 0x000000000000794d */ /* 0x000fea0003800000 */
.L_x_15:
[C---:B------:R-:W-:Y:S01]  /*2330*/  ISETP.GE.U32.AND P1, PT, R6.reuse, 0x4, PT ;  /* 0x000000040600780c */ /* 0x040fe20003f26070 */
[----:B------:R-:W-:Y:S01]  /*2340*/  HFMA2 R0, -RZ, RZ, 0, 0 ;  /* 0x00000000ff007431 */ /* 0x000fe200000001ff */
[----:B------:R-:W-:-:S11]  /*2350*/  LOP3.LUT R8, R6, 0x3, RZ, 0xc0, !PT ;  /* 0x0000000306087812 */ /* 0x000fd600078ec0ff */
[----:B------:R-:W-:Y:S05]  /*2360*/  @!P1 BRA `(.L_x_32) ;  /* 0x0000000000649947 */ /* 0x000fea0003800000 */
[----:B------:R-:W0:Y:S01]  /*2370*/  LDC.64 R4, c[0x0][0x3a8] ;  /* 0x0000ea00ff047b82 */ /* 0x000e220000000a00 */
[----:B------:R-:W-:Y:S01]  /*2380*/  LOP3.LUT R0, R6, 0x7ffffffc, RZ, 0xc0, !PT ;  /* 0x7ffffffc06007812 */ /* 0x000fe200078ec0ff */
[----:B------:R-:W-:-:S07]  /*2390*/  IMAD.MOV.U32 R3, RZ, RZ, RZ ;  /* 0x000000ffff037224 */ /* 0x000fce00078e00ff */
.L_x_35:
[----:B------:R-:W-:Y:S04]  /*23a0*/  BSSY.RECONVERGENT B0, `(.L_x_33) ;  /* 0x0000012000007945 */ /* 0x000fe80003800200 */
[----:B----4-:R-:W-:Y:S05]  /*23b0*/  @P0 BRA `(.L_x_34) ;  /* 0x0000000000400947 */ /* 0x010fea0003800000 */
[----:B-1----:R-:W-:-:S05]  /*23c0*/  IMAD R7, R3, UR20, R9 ;  /* 0x0000001403077c24 */ /* 0x002fca000f8e0209 */
[C---:B------:R-:W-:Y:S01]  /*23d0*/  IADD3 R11, PT, PT, R7.reuse, UR20, RZ ;  /* 0x00000014070b7c10 */ /* 0x040fe2000fffe0ff */
[----:B------:R-:W-:-:S03]  /*23e0*/  IMAD R7, R7, UR21, R2 ;  /* 0x0000001507077c24 */ /* 0x000fc6000f8e0202 */
[C---:B--2---:R-:W-:Y:S01]  /*23f0*/  IADD3 R13, PT, PT, R11.reuse, UR20, RZ ;  /* 0x000000140b0d7c10 */ /* 0x044fe2000fffe0ff */
[----:B------:R-:W-:Y:S02]  /*2400*/  IMAD R11, R11, UR21, R2 ;  /* 0x000000150b0b7c24 */ /* 0x000fe4000f8e0202 */
[----:B0-----:R-:W-:-:S04]  /*2410*/  IMAD.WIDE R6, R7, 0x8, R4 ;  /* 0x0000000807067825 */ /* 0x001fc800078e0204 */
[C---:B------:R-:W-:Y:S01]  /*2420*/  VIADD R15, R13.reuse, UR20 ;  /* 0x000000140d0f7c36 */ /* 0x040fe20008000000 */
[----:B------:R4:W-:Y:S01]  /*2430*/  STG.E.64 desc[UR12][R6.64], RZ ;  /* 0x000000ff06007986 */ /* 0x0009e2000c101b0c */
[--C-:B------:R-:W-:Y:S02]  /*2440*/  IMAD R13, R13, UR21, R2.reuse ;  /* 0x000000150d0d7c24 */ /* 0x100fe4000f8e0202 */
[----:B------:R-:W-:Y:S02]  /*2450*/  IMAD R15, R15, UR21, R2 ;  /* 0x000000150f0f7c24 */ /* 0x000fe4000f8e0202 */
[----:B------:R-:W-:-:S04]  /*2460*/  IMAD.WIDE R10, R11, 0x8, R4 ;  /* 0x000000080b0a7825 */ /* 0x000fc800078e0204 */
[--C-:B---3--:R-:W-:Y:S01]  /*2470*/  IMAD.WIDE R12, R13, 0x8, R4.reuse ;  /* 0x000000080d0c7825 */ /* 0x108fe200078e0204 */
[----:B------:R4:W-:Y:S03]  /*2480*/  STG.E.64 desc[UR12][R10.64], RZ ;  /* 0x000000ff0a007986 */ /* 0x0009e6000c101b0c */
[----:B------:R-:W-:Y:S01]  /*2490*/  IMAD.WIDE R14, R15, 0x8, R4 ;  /* 0x000000080f0e7825 */ /* 0x000fe200078e0204 */
[----:B------:R4:W-:Y:S04]  /*24a0*/  STG.E.64 desc[UR12][R12.64], RZ ;  /* 0x000000ff0c007986 */ /* 0x0009e8000c101b0c */
[----:B------:R4:W-:Y:S02]  /*24b0*/  STG.E.64 desc[UR12][R14.64], RZ ;  /* 0x000000ff0e007986 */ /* 0x0009e4000c101b0c */
.L_x_34:
[----:B-1----:R-:W-:Y:S05]  /*24c0*/  BSYNC.RECONVERGENT B0 ;  /* 0x0000000000007941 */ /* 0x002fea0003800200 */
.L_x_33:
[----:B------:R-:W-:-:S04]  /*24d0*/  IADD3 R3, PT, PT, R3, 0x4, RZ ;  /* 0x0000000403037810 */ /* 0x000fc80007ffe0ff */
[----:B------:R-:W-:-:S13]  /*24e0*/  ISETP.NE.AND P1, PT, R3, R0, PT ;  /* 0x000000000300720c */ /* 0x000fda0003f25270 */
[----:B------:R-:W-:Y:S05]  /*24f0*/  @P1 BRA `(.L_x_35) ;  /* 0xfffffffc00a81947 */ /* 0x000fea000383ffff */
.L_x_32:
        /* <DEDUP_REMOVED lines=9> */
[C---:B0-----:R-:W-:Y:S01]  /*2590*/  IMAD R5, R3.reuse, UR5, R2 ;  /* 0x0000000503057c24 */ /* 0x041fe2000f8e0202 */
[----:B------:R-:W-:-:S03]  /*25a0*/  IADD3 R11, PT, PT, R3, UR4, RZ ;  /* 0x00000004030b7c10 */ /* 0x000fc6000fffe0ff */
[----:B----4-:R-:W-:-:S04]  /*25b0*/  IMAD.WIDE R4, R5, 0x8, R6 ;  /* 0x0000000805047825 */ /* 0x010fc800078e0206 */
[----:B------:R-:W-:Y:S01]  /*25c0*/  IMAD R11, R11, UR5, R2 ;  /* 0x000000050b0b7c24 */ /* 0x000fe2000f8e0202 */
[----:B------:R1:W-:Y:S03]  /*25d0*/  STG.E.64 desc[UR12][R4.64], RZ ;  /* 0x000000ff04007986 */ /* 0x0003e6000c101b0c */
[----:B------:R-:W-:-:S05]  /*25e0*/  IMAD.WIDE R6, R11, 0x8, R6 ;  /* 0x000000080b067825 */ /* 0x000fca00078e0206 */
[----:B------:R1:W-:Y:S02]  /*25f0*/  STG.E.64 desc[UR12][R6.64], RZ ;  /* 0x000000ff06007986 */ /* 0x0003e4000c101b0c */
.L_x_38:
[----:B------:R-:W-:Y:S05]  /*2600*/  BSYNC.RECONVERGENT B0 ;  /* 0x0000000000007941 */ /* 0x000fea0003800200 */
.L_x_37:
[----:B------:R-:W-:-:S07]  /*2610*/  VIADD R0, R0, 0x2 ;  /* 0x0000000200007836 */ /* 0x000fce0000000000 */
.L_x_36:
        /* <DEDUP_REMOVED lines=11> */
.L_x_14:
[C---:B------:R-:W-:Y:S02]  /*26d0*/  ISETP.GE.U32.AND P1, PT, R6.reuse, 0x4, PT ;  /* 0x000000040600780c */ /* 0x040fe40003f26070 */
[----:B------:R-:W-:Y:S02]  /*26e0*/  LOP3.LUT R8, R6, 0x3, RZ, 0xc0, !PT ;  /* 0x0000000306087812 */ /* 0x000fe400078ec0ff */
[----:B------:R-:W-:-:S09]  /*26f0*/  MOV R0, RZ ;  /* 0x000000ff00007202 */ /* 0x000fd20000000f00 */
[----:B------:R-:W-:Y:S05]  /*2700*/  @!P1 BRA `(.L_x_39) ;  /* 0x0000000000649947 */ /* 0x000fea0003800000 */
[----:B------:R-:W0:Y:S01]  /*2710*/  LDC.64 R4, c[0x0][0x3a8] ;  /* 0x0000ea00ff047b82 */ /* 0x000e220000000a00 */
[----:B------:R-:W-:Y:S01]  /*2720*/  HFMA2 R3, -RZ, RZ, 0, 0 ;  /* 0x00000000ff037431 */ /* 0x000fe200000001ff */
[----:B------:R-:W-:-:S07]  /*2730*/  LOP3.LUT R0, R6, 0x7ffffffc, RZ, 0xc0, !PT ;  /* 0x7ffffffc06007812 */ /* 0x000fce00078ec0ff */
.L_x_42:
[----:B------:R-:W-:Y:S04]  /*2740*/  BSSY.RECONVERGENT B0, `(.L_x_40) ;  /* 0x0000012000007945 */ /* 0x000fe80003800200 */
[----:B----4-:R-:W-:Y:S05]  /*2750*/  @P0 BRA `(.L_x_41) ;  /* 0x0000000000400947 */ /* 0x010fea0003800000 */
[----:B-1----:R-:W-:-:S04]  /*2760*/  IMAD R7, R3, UR18, R9 ;  /* 0x0000001203077c24 */ /* 0x002fc8000f8e0209 */
[C---:B------:R-:W-:Y:S02]  /*2770*/  VIADD R11, R7.reuse, UR18 ;  /* 0x00000012070b7c36 */ /* 0x040fe40008000000 */
[----:B------:R-:W-:-:S03]  /*2780*/  IMAD R7, R7, UR19, R2 ;  /* 0x0000001307077c24 */ /* 0x000fc6000f8e0202 */
[C---:B--2---:R-:W-:Y:S01]  /*2790*/  IADD3 R13, PT, PT, R11.reuse, UR18, RZ ;  /* 0x000000120b0d7c10 */ /* 0x044fe2000fffe0ff */
[----:B------:R-:W-:Y:S02]  /*27a0*/  IMAD R11, R11, UR19, R2 ;  /* 0x000000130b0b7c24 */ /* 0x000fe4000f8e0202 */
[----:B0-----:R-:W-:Y:S01]  /*27b0*/  IMAD.WIDE R6, R7, 0x8, R4 ;  /* 0x0000000807067825 */ /* 0x001fe200078e0204 */
[----:B------:R-:W-:-:S03]  /*27c0*/  IADD3 R15, PT, PT, R13, UR18, RZ ;  /* 0x000000120d0f7c10 */ /* 0x000fc6000fffe0ff */
        /* <DEDUP_REMOVED lines=9> */
.L_x_41:
[----:B-1----:R-:W-:Y:S05]  /*2860*/  BSYNC.RECONVERGENT B0 ;  /* 0x0000000000007941 */ /* 0x002fea0003800200 */
.L_x_40:
[----:B------:R-:W-:-:S05]  /*2870*/  VIADD R3, R3, 0x4 ;  /* 0x0000000403037836 */ /* 0x000fca0000000000 */
[----:B------:R-:W-:-:S13]  /*2880*/  ISETP.NE.AND P1, PT, R3, R0, PT ;  /* 0x000000000300720c */ /* 0x000fda0003f25270 */
[----:B------:R-:W-:Y:S05]  /*2890*/  @P1 BRA `(.L_x_42) ;  /* 0xfffffffc00a81947 */ /* 0x000fea000383ffff */
.L_x_39:
        /* <DEDUP_REMOVED lines=16> */
.L_x_45:
[----:B------:R-:W-:Y:S05]  /*29a0*/  BSYNC.RECONVERGENT B0 ;  /* 0x0000000000007941 */ /* 0x000fea0003800200 */
.L_x_44:
[----:B------:R-:W-:-:S07]  /*29b0*/  IADD3 R0, PT, PT, R0, 0x2, RZ ;  /* 0x0000000200007810 */ /* 0x000fce0007ffe0ff */
.L_x_43:
        /* <DEDUP_REMOVED lines=11> */
.L_x_46:
[----:B------:R-:W-:-:S00]  /*2a70*/  BRA `(.L_x_46) ;  /* 0xfffffffc00fc7947 */ /* 0x000fc0000383ffff */
[----:B------:R-:W-:-:S00]  /*2a80*/  NOP ;  /* 0x0000000000007918 */ /* 0x000fc00000000000 */
[----:B------:R-:W-:-:S00]  /*2a90*/  NOP ;  /* 0x0000000000007918 */ /* 0x000fc00000000000 */
[----:B------:R-:W-:-:S00]  /*2aa0*/  NOP ;  /* 0x0000000000007918 */ /* 0x000fc00000000000 */
[----:B------:R-:W-:-:S00]  /*2ab0*/  NOP ;  /* 0x0000000000007918 */ /* 0x000fc00000000000 */
[----:B------:R-:W-:-:S00]  /*2ac0*/  NOP ;  /* 0x0000000000007918 */ /* 0x000fc00000000000 */
[----:B------:R-:W-:-:S00]  /*2ad0*/  NOP ;  /* 0x0000000000007918 */ /* 0x000fc00000000000 */
[----:B------:R-:W-:-:S00]  /*2ae0*/  NOP ;  /* 0x0000000000007918 */ /* 0x000fc00000000000 */
[----:B------:R-:W-:-:S00]  /*2af0*/  NOP ;  /* 0x0000000000007918 */ /* 0x000fc00000000000 */
.L_x_47:


//--------------------- .nv.shared._Z19convolution2DKerneliiiiiiPdS_S_ --------------------------
	.section	.nv.shared._Z19convolution2DKerneliiiiiiPdS_S_,"aw",@nobits
	.sectionflags	@""
	.align	16
	.zero		1024


//--------------------- .nv.shared.reserved.0     --------------------------
	.section	.nv.shared.reserved.0,"aw",@nobits
	.weak		__nv_reservedSMEM_offset_0_alias
	.size		__nv_reservedSMEM_offset_0_alias, 0, 64
	.other		__nv_reservedSMEM_offset_0_alias,@"STO_CUDA_RESERVED_SHARED STV_DEFAULT"
__nv_reservedSMEM_offset_0_alias:
	.zero		0
	.zero		64


//--------------------- .nv.constant0._Z19convolution2DKerneliiiiiiPdS_S_ --------------------------
	.section	.nv.constant0._Z19convolution2DKerneliiiiiiPdS_S_,"a",@progbits
	.sectionflags	@""
	.align	4
.nv.constant0._Z19convolution2DKerneliiiiiiPdS_S_:
	.zero		944


//--------------------- SYMBOLS --------------------------

	.type		.nv.reservedSmem.offset0,@object
	.size		.nv.reservedSmem.offset0,0x4
	.type		.nv.reservedSmem.cap,@object
	.size		.nv.reservedSmem.cap,0x4
